	.target	sm_80

	.elftype	@"ET_EXEC"


//--------------------- .note.nv.tkinfo           --------------------------
	.section	.note.nv.tkinfo,"",@"SHT_NOTE"
	.sectionflags	@"SHF_NOTE_NV_TKINFO"
	.tkinfo
        /*0018*/ 	.word	0x00000002
        /*0030*/ 	.string	""
        /*0030*/ 	.string	"ptxas"
        /*0030*/ 	.string	"Cuda compilation tools, release 13.0, V13.0.88"
        /*0030*/ 	.string	"Build cuda_13.0.r13.0/compiler.36424714_0"
        /*0030*/ 	.string	"-v  -suppress-debug-info  -lineinfo  -arch sm_80 "



//--------------------- .note.nv.cuinfo           --------------------------
	.section	.note.nv.cuinfo,"",@"SHT_NOTE"
	.sectionflags	@"SHF_NOTE_NV_CUINFO"
        /*0018*/ 	.short	0x0002
        /*001a*/ 	.short	0x0050
        /*001c*/ 	.short	0x0082
	.zero		2


//--------------------- .nv.info                  --------------------------
	.section	.nv.info,"",@"SHT_CUDA_INFO"
	.align	4


	//----- nvinfo : EIATTR_REGCOUNT
	.align		4
        /*0000*/ 	.byte	0x04, 0x2f
        /*0002*/ 	.short	(.L_2 - .L_1)
	.align		4
.L_1:
        /*0004*/ 	.word	index@(attn_fwd)
        /*0008*/ 	.word	0x000000ff


	//----- nvinfo : EIATTR_FRAME_SIZE
	.align		4
.L_2:
        /*000c*/ 	.byte	0x04, 0x11
        /*000e*/ 	.short	(.L_4 - .L_3)
	.align		4
.L_3:
        /*0010*/ 	.word	index@(attn_fwd)
        /*0014*/ 	.word	0x00000000


	//----- nvinfo : EIATTR_MIN_STACK_SIZE
	.align		4
.L_4:
        /*0018*/ 	.byte	0x04, 0x12
        /*001a*/ 	.short	(.L_6 - .L_5)
	.align		4
.L_5:
        /*001c*/ 	.word	index@(attn_fwd)
        /*0020*/ 	.word	0x00000000
.L_6:


//--------------------- .nv.info.attn_fwd         --------------------------
	.section	.nv.info.attn_fwd,"",@"SHT_CUDA_INFO"
	.sectionflags	@""
	.align	4


	//----- nvinfo : EIATTR_CUDA_API_VERSION
	.align		4
        /*0000*/ 	.byte	0x04, 0x37
        /*0002*/ 	.short	(.L_8 - .L_7)
.L_7:
        /*0004*/ 	.word	0x00000082


	//----- nvinfo : EIATTR_SW2861232_WAR
	.align		4
.L_8:
        /*0008*/ 	.byte	0x01, 0x35
	.zero		2


	//----- nvinfo : EIATTR_PARAM_CBANK
	.align		4
        /*000c*/ 	.byte	0x04, 0x0a
        /*000e*/ 	.short	(.L_10 - .L_9)
	.align		4
.L_9:
        /*0010*/ 	.word	index@(.nv.constant0.attn_fwd)
        /*0014*/ 	.short	0x0160
        /*0016*/ 	.short	0x0088


	//----- nvinfo : EIATTR_CBANK_PARAM_SIZE
	.align		4
.L_10:
        /*0018*/ 	.byte	0x03, 0x19
        /*001a*/ 	.short	0x0088


	//----- nvinfo : EIATTR_KPARAM_INFO
	.align		4
        /*001c*/ 	.byte	0x04, 0x17
        /*001e*/ 	.short	(.L_12 - .L_11)
.L_11:
        /*0020*/ 	.word	0x00000000
        /*0024*/ 	.short	0x0019
        /*0026*/ 	.short	0x0080
        /*0028*/ 	.byte	0x00, 0xf4, 0x21, 0x00


	//----- nvinfo : EIATTR_KPARAM_INFO
	.align		4
.L_12:
        /*002c*/ 	.byte	0x04, 0x17
        /*002e*/ 	.short	(.L_14 - .L_13)
.L_13:
        /*0030*/ 	.word	0x00000000
        /*0034*/ 	.short	0x0018
        /*0036*/ 	.short	0x0078
        /*0038*/ 	.byte	0x00, 0xf4, 0x21, 0x00


	//----- nvinfo : EIATTR_KPARAM_INFO
	.align		4
.L_14:
        /*003c*/ 	.byte	0x04, 0x17
        /*003e*/ 	.short	(.L_16 - .L_15)
.L_15:
        /*0040*/ 	.word	0x00000000
        /*0044*/ 	.short	0x0017
        /*0046*/ 	.short	0x0070
        /*0048*/ 	.byte	0x00, 0xf0, 0x11, 0x00


	//----- nvinfo : EIATTR_KPARAM_INFO
	.align		4
.L_16:
        /*004c*/ 	.byte	0x04, 0x17
        /*004e*/ 	.short	(.L_18 - .L_17)
.L_17:
        /*0050*/ 	.word	0x00000000
        /*0054*/ 	.short	0x0016
        /*0056*/ 	.short	0x006c
        /*0058*/ 	.byte	0x00, 0xf0, 0x11, 0x00


	//----- nvinfo : EIATTR_KPARAM_INFO
	.align		4
.L_18:
        /*005c*/ 	.byte	0x04, 0x17
        /*005e*/ 	.short	(.L_20 - .L_19)
.L_19:
        /*0060*/ 	.word	0x00000000
        /*0064*/ 	.short	0x0015
        /*0066*/ 	.short	0x0068
        /*0068*/ 	.byte	0x00, 0xf0, 0x11, 0x00


	//----- nvinfo : EIATTR_KPARAM_INFO
	.align		4
.L_20:
        /*006c*/ 	.byte	0x04, 0x17
        /*006e*/ 	.short	(.L_22 - .L_21)
.L_21:
        /*0070*/ 	.word	0x00000000
        /*0074*/ 	.short	0x0014
        /*0076*/ 	.short	0x0064
        /*0078*/ 	.byte	0x00, 0xf0, 0x11, 0x00


	//----- nvinfo : EIATTR_KPARAM_INFO
	.align		4
.L_22:
        /*007c*/ 	.byte	0x04, 0x17
        /*007e*/ 	.short	(.L_24 - .L_23)
.L_23:
        /*0080*/ 	.word	0x00000000
        /*0084*/ 	.short	0x0013
        /*0086*/ 	.short	0x0060
        /*0088*/ 	.byte	0x00, 0xf0, 0x11, 0x00


	//----- nvinfo : EIATTR_KPARAM_INFO
	.align		4
.L_24:
        /*008c*/ 	.byte	0x04, 0x17
        /*008e*/ 	.short	(.L_26 - .L_25)
.L_25:
        /*0090*/ 	.word	0x00000000
        /*0094*/ 	.short	0x0012
        /*0096*/ 	.short	0x005c
        /*0098*/ 	.byte	0x00, 0xf0, 0x11, 0x00


	//----- nvinfo : EIATTR_KPARAM_INFO
	.align		4
.L_26:
        /*009c*/ 	.byte	0x04, 0x17
        /*009e*/ 	.short	(.L_28 - .L_27)
.L_27:
        /*00a0*/ 	.word	0x00000000
        /*00a4*/ 	.short	0x0011
        /*00a6*/ 	.short	0x0058
        /*00a8*/ 	.byte	0x00, 0xf0, 0x11, 0x00


	//----- nvinfo : EIATTR_KPARAM_INFO
	.align		4
.L_28:
        /*00ac*/ 	.byte	0x04, 0x17
        /*00ae*/ 	.short	(.L_30 - .L_29)
.L_29:
        /*00b0*/ 	.word	0x00000000
        /*00b4*/ 	.short	0x0010
        /*00b6*/ 	.short	0x0054
        /*00b8*/ 	.byte	0x00, 0xf0, 0x11, 0x00


	//----- nvinfo : EIATTR_KPARAM_INFO
	.align		4
.L_30:
        /*00bc*/ 	.byte	0x04, 0x17
        /*00be*/ 	.short	(.L_32 - .L_31)
.L_31:
        /*00c0*/ 	.word	0x00000000
        /*00c4*/ 	.short	0x000f
        /*00c6*/ 	.short	0x0050
        /*00c8*/ 	.byte	0x00, 0xf0, 0x11, 0x00


	//----- nvinfo : EIATTR_KPARAM_INFO
	.align		4
.L_32:
        /*00cc*/ 	.byte	0x04, 0x17
        /*00ce*/ 	.short	(.L_34 - .L_33)
.L_33:
        /*00d0*/ 	.word	0x00000000
        /*00d4*/ 	.short	0x000e
        /*00d6*/ 	.short	0x004c
        /*00d8*/ 	.byte	0x00, 0xf0, 0x11, 0x00


	//----- nvinfo : EIATTR_KPARAM_INFO
	.align		4
.L_34:
        /*00dc*/ 	.byte	0x04, 0x17
        /*00de*/ 	.short	(.L_36 - .L_35)
.L_35:
        /*00e0*/ 	.word	0x00000000
        /*00e4*/ 	.short	0x000d
        /*00e6*/ 	.short	0x0048
        /*00e8*/ 	.byte	0x00, 0xf0, 0x11, 0x00


	//----- nvinfo : EIATTR_KPARAM_INFO
	.align		4
.L_36:
        /*00ec*/ 	.byte	0x04, 0x17
        /*00ee*/ 	.short	(.L_38 - .L_37)
.L_37:
        /*00f0*/ 	.word	0x00000000
        /*00f4*/ 	.short	0x000c
        /*00f6*/ 	.short	0x0044
        /*00f8*/ 	.byte	0x00, 0xf0, 0x11, 0x00


	//----- nvinfo : EIATTR_KPARAM_INFO
	.align		4
.L_38:
        /*00fc*/ 	.byte	0x04, 0x17
        /*00fe*/ 	.short	(.L_40 - .L_39)
.L_39:
        /*0100*/ 	.word	0x00000000
        /*0104*/ 	.short	0x000b
        /*0106*/ 	.short	0x0040
        /*0108*/ 	.byte	0x00, 0xf0, 0x11, 0x00


	//----- nvinfo : EIATTR_KPARAM_INFO
	.align		4
.L_40:
        /*010c*/ 	.byte	0x04, 0x17
        /*010e*/ 	.short	(.L_42 - .L_41)
.L_41:
        /*0110*/ 	.word	0x00000000
        /*0114*/ 	.short	0x000a
        /*0116*/ 	.short	0x003c
        /*0118*/ 	.byte	0x00, 0xf0, 0x11, 0x00


	//----- nvinfo : EIATTR_KPARAM_INFO
	.align		4
.L_42:
        /*011c*/ 	.byte	0x04, 0x17
        /*011e*/ 	.short	(.L_44 - .L_43)
.L_43:
        /*0120*/ 	.word	0x00000000
        /*0124*/ 	.short	0x0009
        /*0126*/ 	.short	0x0038
        /*0128*/ 	.byte	0x00, 0xf0, 0x11, 0x00


	//----- nvinfo : EIATTR_KPARAM_INFO
	.align		4
.L_44:
        /*012c*/ 	.byte	0x04, 0x17
        /*012e*/ 	.short	(.L_46 - .L_45)
.L_45:
        /*0130*/ 	.word	0x00000000
        /*0134*/ 	.short	0x0008
        /*0136*/ 	.short	0x0034
        /*0138*/ 	.byte	0x00, 0xf0, 0x11, 0x00


	//----- nvinfo : EIATTR_KPARAM_INFO
	.align		4
.L_46:
        /*013c*/ 	.byte	0x04, 0x17
        /*013e*/ 	.short	(.L_48 - .L_47)
.L_47:
        /*0140*/ 	.word	0x00000000
        /*0144*/ 	.short	0x0007
        /*0146*/ 	.short	0x0030
        /*0148*/ 	.byte	0x00, 0xf0, 0x11, 0x00


	//----- nvinfo : EIATTR_KPARAM_INFO
	.align		4
.L_48:
        /*014c*/ 	.byte	0x04, 0x17
        /*014e*/ 	.short	(.L_50 - .L_49)
.L_49:
        /*0150*/ 	.word	0x00000000
        /*0154*/ 	.short	0x0006
        /*0156*/ 	.short	0x002c
        /*0158*/ 	.byte	0x00, 0xf0, 0x11, 0x00


	//----- nvinfo : EIATTR_KPARAM_INFO
	.align		4
.L_50:
        /*015c*/ 	.byte	0x04, 0x17
        /*015e*/ 	.short	(.L_52 - .L_51)
.L_51:
        /*0160*/ 	.word	0x00000000
        /*0164*/ 	.short	0x0005
        /*0166*/ 	.short	0x0028
        /*0168*/ 	.byte	0x00, 0xf0, 0x11, 0x00


	//----- nvinfo : EIATTR_KPARAM_INFO
	.align		4
.L_52:
        /*016c*/ 	.byte	0x04, 0x17
        /*016e*/ 	.short	(.L_54 - .L_53)
.L_53:
        /*0170*/ 	.word	0x00000000
        /*0174*/ 	.short	0x0004
        /*0176*/ 	.short	0x0020
        /*0178*/ 	.byte	0x00, 0xf4, 0x21, 0x00


	//----- nvinfo : EIATTR_KPARAM_INFO
	.align		4
.L_54:
        /*017c*/ 	.byte	0x04, 0x17
        /*017e*/ 	.short	(.L_56 - .L_55)
.L_55:
        /*0180*/ 	.word	0x00000000
        /*0184*/ 	.short	0x0003
        /*0186*/ 	.short	0x0018
        /*0188*/ 	.byte	0x00, 0xf4, 0x21, 0x00


	//----- nvinfo : EIATTR_KPARAM_INFO
	.align		4
.L_56:
        /*018c*/ 	.byte	0x04, 0x17
        /*018e*/ 	.short	(.L_58 - .L_57)
.L_57:
        /*0190*/ 	.word	0x00000000
        /*0194*/ 	.short	0x0002
        /*0196*/ 	.short	0x0010
        /*0198*/ 	.byte	0x00, 0xf4, 0x21, 0x00


	//----- nvinfo : EIATTR_KPARAM_INFO
	.align		4
.L_58:
        /*019c*/ 	.byte	0x04, 0x17
        /*019e*/ 	.short	(.L_60 - .L_59)
.L_59:
        /*01a0*/ 	.word	0x00000000
        /*01a4*/ 	.short	0x0001
        /*01a6*/ 	.short	0x0008
        /*01a8*/ 	.byte	0x00, 0xf4, 0x21, 0x00


	//----- nvinfo : EIATTR_KPARAM_INFO
	.align		4
.L_60:
        /*01ac*/ 	.byte	0x04, 0x17
        /*01ae*/ 	.short	(.L_62 - .L_61)
.L_61:
        /*01b0*/ 	.word	0x00000000
        /*01b4*/ 	.short	0x0000
        /*01b6*/ 	.short	0x0000
        /*01b8*/ 	.byte	0x00, 0xf4, 0x21, 0x00


	//----- nvinfo : EIATTR_MAXREG_COUNT
	.align		4
.L_62:
        /*01bc*/ 	.byte	0x03, 0x1b
        /*01be*/ 	.short	0x00ff


	//----- nvinfo : EIATTR_NUM_BARRIERS
	.align		4
        /*01c0*/ 	.byte	0x02, 0x4c
        /*01c2*/ 	.byte	0x01
	.zero		1


	//----- nvinfo : EIATTR_MERCURY_ISA_VERSION
	.align		4
        /*01c4*/ 	.byte	0x03, 0x5f
        /*01c6*/ 	.short	0x0000


	//----- nvinfo : EIATTR_COOP_GROUP_MASK_REGIDS
	.align		4
        /*01c8*/ 	.byte	0x04, 0x29
        /*01ca*/ 	.short	(.L_64 - .L_63)


	//   ....[0]....
.L_63:
        /*01cc*/ 	.word	0xffffffff


	//   ....[1]....
        /*01d0*/ 	.word	0xffffffff


	//   ....[2]....
        /*01d4*/ 	.word	0xffffffff


	//   ....[3]....
        /*01d8*/ 	.word	0xffffffff


	//   ....[4]....
        /*01dc*/ 	.word	0xffffffff


	//   ....[5]....
        /*01e0*/ 	.word	0xffffffff


	//   ....[6]....
        /*01e4*/ 	.word	0xffffffff


	//   ....[7]....
        /*01e8*/ 	.word	0xffffffff


	//   ....[8]....
        /*01ec*/ 	.word	0xffffffff


	//   ....[9]....
        /*01f0*/ 	.word	0xffffffff


	//   ....[10]....
        /*01f4*/ 	.word	0xffffffff


	//   ....[11]....
        /*01f8*/ 	.word	0xffffffff


	//   ....[12]....
        /*01fc*/ 	.word	0xffffffff


	//   ....[13]....
        /*0200*/ 	.word	0xffffffff


	//   ....[14]....
        /*0204*/ 	.word	0xffffffff


	//   ....[15]....
        /*0208*/ 	.word	0xffffffff


	//   ....[16]....
        /*020c*/ 	.word	0xffffffff


	//   ....[17]....
        /*0210*/ 	.word	0xffffffff


	//   ....[18]....
        /*0214*/ 	.word	0xffffffff


	//   ....[19]....
        /*0218*/ 	.word	0xffffffff


	//   ....[20]....
        /*021c*/ 	.word	0xffffffff


	//   ....[21]....
        /*0220*/ 	.word	0xffffffff


	//----- nvinfo : EIATTR_COOP_GROUP_INSTR_OFFSETS
	.align		4
.L_64:
        /*0224*/ 	.byte	0x04, 0x28
        /*0226*/ 	.short	(.L_66 - .L_65)


	//   ....[0]....
.L_65:
        /*0228*/ 	.word	0x000024c0


	//   ....[1]....
        /*022c*/ 	.word	0x000024d0


	//   ....[2]....
        /*0230*/ 	.word	0x000024e0


	//   ....[3]....
        /*0234*/ 	.word	0x000024f0


	//   ....[4]....
        /*0238*/ 	.word	0x00002540


	//   ....[5]....
        /*023c*/ 	.word	0x00002550


	//   ....[6]....
        /*0240*/ 	.word	0x00002560


	//   ....[7]....
        /*0244*/ 	.word	0x00002570


	//   ....[8]....
        /*0248*/ 	.word	0x00002690


	//   ....[9]....
        /*024c*/ 	.word	0x000026b0


	//   ....[10]....
        /*0250*/ 	.word	0x000026d0


	//   ....[11]....
        /*0254*/ 	.word	0x000028e0


	//   ....[12]....
        /*0258*/ 	.word	0x00002920


	//   ....[13]....
        /*025c*/ 	.word	0x00002970


	//   ....[14]....
        /*0260*/ 	.word	0x00002990


	//   ....[15]....
        /*0264*/ 	.word	0x00002a00


	//   ....[16]....
        /*0268*/ 	.word	0x00002a30


	//   ....[17]....
        /*026c*/ 	.word	0x00002aa0


	//   ....[18]....
        /*0270*/ 	.word	0x00002ae0


	//   ....[19]....
        /*0274*/ 	.word	0x00002c00


	//   ....[20]....
        /*0278*/ 	.word	0x00002c20


	//   ....[21]....
        /*027c*/ 	.word	0x00002c40


	//----- nvinfo : EIATTR_EXIT_INSTR_OFFSETS
	.align		4
.L_66:
        /*0280*/ 	.byte	0x04, 0x1c
        /*0282*/ 	.short	(.L_68 - .L_67)


	//   ....[0]....
.L_67:
        /*0284*/ 	.word	0x00004a60


	//   ....[1]....
        /*0288*/ 	.word	0x00004b00


	//----- nvinfo : EIATTR_REQNTID
	.align		4
.L_68:
        /*028c*/ 	.byte	0x04, 0x10
        /*028e*/ 	.short	(.L_70 - .L_69)
.L_69:
        /*0290*/ 	.word	0x00000100
        /*0294*/ 	.word	0x00000001
        /*0298*/ 	.word	0x00000001


	//----- nvinfo : EIATTR_CRS_STACK_SIZE
	.align		4
.L_70:
        /*029c*/ 	.byte	0x04, 0x1e
        /*029e*/ 	.short	(.L_72 - .L_71)
.L_71:
        /*02a0*/ 	.word	0x00000000
.L_72:


//--------------------- .nv.callgraph             --------------------------
	.section	.nv.callgraph,"",@"SHT_CUDA_CALLGRAPH"
	.align	4
	.sectionentsize	8
	.align		4
        /*0000*/ 	.word	0x00000000
	.align		4
        /*0004*/ 	.word	0xffffffff
	.align		4
        /*0008*/ 	.word	0x00000000
	.align		4
        /*000c*/ 	.word	0xfffffffe
	.align		4
        /*0010*/ 	.word	0x00000000
	.align		4
        /*0014*/ 	.word	0xfffffffd
	.align		4
        /*0018*/ 	.word	0x00000000
	.align		4
        /*001c*/ 	.word	0xfffffffc


//--------------------- .nv.rel.action            --------------------------
	.section	.nv.rel.action,"",@"SHT_CUDA_RELOCINFO"
	.align	8
	.sectionentsize	8
        /*0000*/ 	.byte	0x73, 0x00, 0x00, 0x00, 0x00, 0x00, 0x00, 0x00, 0x00, 0x00, 0x00, 0x11, 0x25, 0x00, 0x05, 0x36


//--------------------- .nv.constant4             --------------------------
	.section	.nv.constant4,"a",@progbits
	.align	8
	.align		8
.nv.constant4:
        /*0000*/ 	.dword	_$_str


//--------------------- .nv.constant0.attn_fwd    --------------------------
	.section	.nv.constant0.attn_fwd,"a",@progbits
	.sectionflags	@""
	.align	4
.nv.constant0.attn_fwd:
	.zero		488


//--------------------- .text.attn_fwd            --------------------------
	.section	.text.attn_fwd,"ax",@progbits
	.sectioninfo	@"SHI_REGISTERS=255"
	.align	128
        .global         attn_fwd
        .type           attn_fwd,@function
        .size           attn_fwd,(.L_x_11 - attn_fwd)
        .other          attn_fwd,@"STO_CUDA_ENTRY STV_DEFAULT"
attn_fwd:
.text.attn_fwd:
[----:B------:R-:W-:Y:S02]  /*0000*/  IMAD.MOV.U32 R1, RZ, RZ, c[0x0][0x28] ;  /* 0x00000a00ff017624 */ /* 0x000fe400078e00ff */
[----:B------:R-:W0:Y:S01]  /*0010*/  S2R R7, SR_CTAID.X ;  /* 0x0000000000077919 */ /* 0x000e220000002500 */
[----:B------:R-:W-:Y:S01]  /*0020*/  IMAD.MOV.U32 R26, RZ, RZ, c[0x0][0x198] ;  /* 0x00006600ff1a7624 */ /* 0x000fe200078e00ff */
[----:B------:R-:W-:Y:S02]  /*0030*/  ULDC.64 UR6, c[0x0][0x118] ;  /* 0x0000460000067ab9 */ /* 0x000fe40000000a00 */
[----:B------:R-:W1:Y:S04]  /*0040*/  S2R R0, SR_TID.X ;  /* 0x0000000000007919 */ /* 0x000e680000002100 */
[----:B------:R-:W2:Y:S01]  /*0050*/  S2R R2, SR_CTAID.Y ;  /* 0x0000000000027919 */ /* 0x000ea20000002600 */
[----:B0-----:R-:W-:Y:S01]  /*0060*/  IMAD.SHL.U32 R7, R7, 0x20, RZ ;  /* 0x0000002007077824 */ /* 0x001fe200078e00ff */
[----:B-1----:R-:W-:-:S04]  /*0070*/  SHF.R.U32.HI R4, RZ, 0x5, R0 ;  /* 0x00000005ff047819 */ /* 0x002fc80000011600 */
[----:B------:R-:W-:Y:S01]  /*0080*/  LOP3.LUT R3, R7, 0x1f, R0, 0xf8, !PT ;  /* 0x0000001f07037812 */ /* 0x000fe200078ef800 */
[----:B--2---:R-:W-:Y:S01]  /*0090*/  IMAD R5, R2, c[0x0][0x190], RZ ;  /* 0x0000640002057a24 */ /* 0x004fe200078e02ff */
[----:B------:R-:W-:-:S03]  /*00a0*/  SGXT.U32 R4, R4, 0x3 ;  /* 0x000000030404781a */ /* 0x000fc60000000000 */
[----:B------:R-:W-:Y:S01]  /*00b0*/  IMAD R8, R3, c[0x0][0x194], RZ ;  /* 0x0000650003087a24 */ /* 0x000fe200078e02ff */
[C---:B------:R-:W-:Y:S01]  /*00c0*/  SHF.L.U32 R6, R5.reuse, 0x1, RZ ;  /* 0x0000000105067819 */ /* 0x040fe200000006ff */
[----:B------:R-:W-:Y:S02]  /*00d0*/  IMAD R11, R4, c[0x0][0x198], RZ ;  /* 0x00006600040b7a24 */ /* 0x000fe400078e02ff */
[----:B------:R-:W-:Y:S02]  /*00e0*/  IMAD.SHL.U32 R9, R8, 0x2, RZ ;  /* 0x0000000208097824 */ /* 0x000fe400078e00ff */
[----:B------:R-:W-:-:S03]  /*00f0*/  IMAD.HI R5, R5, 0x2, RZ ;  /* 0x0000000205057827 */ /* 0x000fc600078e02ff */
[----:B------:R-:W-:Y:S01]  /*0100*/  IADD3 R22, P0, P1, R9, c[0x0][0x160], R6 ;  /* 0x0000580009167a10 */ /* 0x000fe2000791e006 */
[----:B------:R-:W-:-:S04]  /*0110*/  IMAD.HI R8, R8, 0x2, RZ ;  /* 0x0000000208087827 */ /* 0x000fc800078e02ff */
[----:B------:R-:W-:Y:S01]  /*0120*/  IMAD R6, R26, 0x8, R11 ;  /* 0x000000081a067824 */ /* 0x000fe200078e020b */
[----:B------:R-:W-:Y:S02]  /*0130*/  IADD3.X R24, R8, c[0x0][0x164], R5, P0, P1 ;  /* 0x0000590008187a10 */ /* 0x000fe400007e2405 */
[CC--:B------:R-:W-:Y:S01]  /*0140*/  LEA R8, P0, R11.reuse, R22.reuse, 0x1 ;  /* 0x000000160b087211 */ /* 0x0c0fe200078008ff */
[----:B------:R-:W-:Y:S01]  /*0150*/  IMAD R5, R26, 0x8, R6 ;  /* 0x000000081a057824 */ /* 0x000fe200078e0206 */
[----:B------:R-:W-:Y:S02]  /*0160*/  LEA R10, P1, R6, R22, 0x1 ;  /* 0x00000016060a7211 */ /* 0x000fe400078208ff */
[----:B------:R-:W-:Y:S02]  /*0170*/  LEA.HI.X.SX32 R9, R11, R24, 0x1, P0 ;  /* 0x000000180b097211 */ /* 0x000fe400000f0eff */
[----:B------:R-:W-:Y:S02]  /*0180*/  LEA R15, R26, R5, 0x3 ;  /* 0x000000051a0f7211 */ /* 0x000fe400078e18ff */
[----:B------:R-:W-:Y:S01]  /*0190*/  LEA R12, P0, R5, R22, 0x1 ;  /* 0x00000016050c7211 */ /* 0x000fe200078008ff */
[----:B------:R0:W2:Y:S01]  /*01a0*/  LDG.E.U16 R21, [R8.64] ;  /* 0x0000000608157981 */ /* 0x0000a2000c1e1500 */
[----:B------:R-:W-:-:S02]  /*01b0*/  LEA.HI.X.SX32 R11, R6, R24, 0x1, P1 ;  /* 0x00000018060b7211 */ /* 0x000fc400008f0eff */
[----:B------:R-:W-:Y:S01]  /*01c0*/  LEA.HI.X.SX32 R13, R5, R24, 0x1, P0 ;  /* 0x00000018050d7211 */ /* 0x000fe200000f0eff */
[C---:B------:R-:W-:Y:S01]  /*01d0*/  IMAD R5, R26.reuse, 0x8, R15 ;  /* 0x000000081a057824 */ /* 0x040fe200078e020f */
[C---:B------:R-:W-:Y:S01]  /*01e0*/  LEA R14, P0, R15.reuse, R22, 0x1 ;  /* 0x000000160f0e7211 */ /* 0x040fe200078008ff */
[----:B------:R1:W3:Y:S03]  /*01f0*/  LDG.E.U16 R23, [R10.64] ;  /* 0x000000060a177981 */ /* 0x0002e6000c1e1500 */
[----:B------:R-:W-:Y:S01]  /*0200*/  LEA.HI.X.SX32 R15, R15, R24, 0x1, P0 ;  /* 0x000000180f0f7211 */ /* 0x000fe200000f0eff */
[C---:B------:R-:W-:Y:S01]  /*0210*/  IMAD R6, R26.reuse, 0x8, R5 ;  /* 0x000000081a067824 */ /* 0x040fe200078e0205 */
[C---:B------:R-:W-:Y:S01]  /*0220*/  LEA R16, P0, R5.reuse, R22, 0x1 ;  /* 0x0000001605107211 */ /* 0x040fe200078008ff */
[----:B------:R4:W5:Y:S03]  /*0230*/  LDG.E.U16 R25, [R12.64] ;  /* 0x000000060c197981 */ /* 0x000966000c1e1500 */
[----:B------:R-:W-:Y:S01]  /*0240*/  LEA.HI.X.SX32 R17, R5, R24, 0x1, P0 ;  /* 0x0000001805117211 */ /* 0x000fe200000f0eff */
[----:B------:R-:W-:Y:S01]  /*0250*/  IMAD R5, R26, 0x8, R6 ;  /* 0x000000081a057824 */ /* 0x000fe200078e0206 */
[-C--:B0-----:R-:W-:Y:S01]  /*0260*/  LEA R8, P0, R6, R22.reuse, 0x1 ;  /* 0x0000001606087211 */ /* 0x081fe200078008ff */
[----:B------:R0:W5:Y:S03]  /*0270*/  LDG.E.U16 R27, [R14.64] ;  /* 0x000000060e1b7981 */ /* 0x000166000c1e1500 */
[----:B------:R-:W-:Y:S01]  /*0280*/  LEA R18, P1, R5, R22, 0x1 ;  /* 0x0000001605127211 */ /* 0x000fe200078208ff */
[----:B------:R0:W5:Y:S01]  /*0290*/  LDG.E.U16 R29, [R16.64] ;  /* 0x00000006101d7981 */ /* 0x000162000c1e1500 */
[----:B------:R-:W-:-:S02]  /*02a0*/  LEA R20, R26, R5, 0x3 ;  /* 0x000000051a147211 */ /* 0x000fc400078e18ff */
[-C--:B------:R-:W-:Y:S02]  /*02b0*/  LEA.HI.X.SX32 R9, R6, R24.reuse, 0x1, P0 ;  /* 0x0000001806097211 */ /* 0x080fe400000f0eff */
[----:B------:R-:W-:Y:S01]  /*02c0*/  LEA.HI.X.SX32 R19, R5, R24, 0x1, P1 ;  /* 0x0000001805137211 */ /* 0x000fe200008f0eff */
[----:B------:R-:W-:Y:S01]  /*02d0*/  IMAD R5, R26, 0x8, R20 ;  /* 0x000000081a057824 */ /* 0x000fe200078e0214 */
[C---:B-1----:R-:W-:Y:S01]  /*02e0*/  LEA R10, P0, R20.reuse, R22, 0x1 ;  /* 0x00000016140a7211 */ /* 0x042fe200078008ff */
[----:B------:R1:W5:Y:S03]  /*02f0*/  LDG.E.U16 R31, [R8.64] ;  /* 0x00000006081f7981 */ /* 0x000366000c1e1500 */
[----:B------:R-:W-:Y:S01]  /*0300*/  LEA.HI.X.SX32 R11, R20, R24, 0x1, P0 ;  /* 0x00000018140b7211 */ /* 0x000fe200000f0eff */
[C---:B------:R-:W-:Y:S01]  /*0310*/  IMAD R6, R26.reuse, 0x8, R5 ;  /* 0x000000081a067824 */ /* 0x040fe200078e0205 */
[C---:B----4-:R-:W-:Y:S01]  /*0320*/  LEA R12, P0, R5.reuse, R22, 0x1 ;  /* 0x00000016050c7211 */ /* 0x050fe200078008ff */
        /* <DEDUP_REMOVED lines=8> */
[----:B------:R-:W-:-:S03]  /*03b0*/  LEA.HI.X.SX32 R17, R5, R24, 0x1, P1 ;  /* 0x0000001805117211 */ /* 0x000fc600008f0eff */
[----:B------:R-:W-:Y:S01]  /*03c0*/  IMAD R5, R26, 0x8, R20 ;  /* 0x000000081a057824 */ /* 0x000fe200078e0214 */
[----:B------:R-:W-:Y:S02]  /*03d0*/  LEA.HI.X.SX32 R15, R6, R24, 0x1, P0 ;  /* 0x00000018060f7211 */ /* 0x000fe400000f0eff */
[----:B------:R0:W5:Y:S01]  /*03e0*/  LDG.E.U16 R17, [R16.64] ;  /* 0x0000000610117981 */ /* 0x000162000c1e1500 */
[----:B------:R-:W-:Y:S01]  /*03f0*/  IMAD R6, R26, 0x8, R5 ;  /* 0x000000081a067824 */ /* 0x000fe200078e0205 */
[----:B-1----:R-:W-:Y:S02]  /*0400*/  LEA R8, P0, R20, R22, 0x1 ;  /* 0x0000001614087211 */ /* 0x002fe400078008ff */
[----:B------:R1:W5:Y:S01]  /*0410*/  LDG.E.U16 R39, [R14.64] ;  /* 0x000000060e277981 */ /* 0x000362000c1e1500 */
[----:B----4-:R-:W-:Y:S01]  /*0420*/  IMAD R19, R26, 0x8, R6 ;  /* 0x000000081a137824 */ /* 0x010fe200078e0206 */
[----:B------:R-:W-:Y:S02]  /*0430*/  LEA.HI.X.SX32 R9, R20, R24, 0x1, P0 ;  /* 0x0000001814097211 */ /* 0x000fe400000f0eff */
[----:B0-----:R-:W-:-:S02]  /*0440*/  LEA R10, P0, R5, R22, 0x1 ;  /* 0x00000016050a7211 */ /* 0x001fc400078008ff */
[----:B------:R-:W-:Y:S02]  /*0450*/  LEA R18, P1, R19, R22, 0x1 ;  /* 0x0000001613127211 */ /* 0x000fe400078208ff */
[-C--:B------:R-:W-:Y:S01]  /*0460*/  LEA.HI.X.SX32 R11, R5, R24.reuse, 0x1, P0 ;  /* 0x00000018050b7211 */ /* 0x080fe200000f0eff */
[----:B------:R0:W4:Y:S01]  /*0470*/  LDG.E.U16 R9, [R8.64] ;  /* 0x0000000608097981 */ /* 0x000122000c1e1500 */
[----:B------:R-:W-:Y:S02]  /*0480*/  LEA R5, R26, R19, 0x3 ;  /* 0x000000131a057211 */ /* 0x000fe400078e18ff */
[----:B------:R-:W-:Y:S01]  /*0490*/  LEA.HI.X.SX32 R19, R19, R24, 0x1, P1 ;  /* 0x0000001813137211 */ /* 0x000fe200008f0eff */
[----:B------:R0:W4:Y:S01]  /*04a0*/  LDG.E.U16 R41, [R10.64] ;  /* 0x000000060a297981 */ /* 0x000122000c1e1500 */
[----:B------:R-:W-:-:S04]  /*04b0*/  LEA R12, P0, R6, R22, 0x1 ;  /* 0x00000016060c7211 */ /* 0x000fc800078008ff */
[----:B------:R-:W4:Y:S01]  /*04c0*/  LDG.E.U16 R19, [R18.64] ;  /* 0x0000000612137981 */ /* 0x000f22000c1e1500 */
[----:B------:R-:W-:Y:S02]  /*04d0*/  LEA.HI.X.SX32 R13, R6, R24, 0x1, P0 ;  /* 0x00000018060d7211 */ /* 0x000fe400000f0eff */
[----:B-1----:R-:W-:-:S04]  /*04e0*/  LEA R14, P0, R5, R22, 0x1 ;  /* 0x00000016050e7211 */ /* 0x002fc800078008ff */
[----:B------:R-:W-:Y:S01]  /*04f0*/  LEA.HI.X.SX32 R15, R5, R24, 0x1, P0 ;  /* 0x00000018050f7211 */ /* 0x000fe200000f0eff */
[----:B------:R1:W4:Y:S05]  /*0500*/  LDG.E.U16 R13, [R12.64] ;  /* 0x000000060c0d7981 */ /* 0x00032a000c1e1500 */
[----:B------:R0:W4:Y:S01]  /*0510*/  LDG.E.U16 R15, [R14.64] ;  /* 0x000000060e0f7981 */ /* 0x000122000c1e1500 */
[C---:B------:R-:W-:Y:S01]  /*0520*/  LOP3.LUT R5, R0.reuse, 0xc0, RZ, 0xc0, !PT ;  /* 0x000000c000057812 */ /* 0x040fe200078ec0ff */
[----:B------:R-:W-:-:S03]  /*0530*/  IMAD.SHL.U32 R20, R0, 0x2, RZ ;  /* 0x0000000200147824 */ /* 0x000fc600078e00ff */
[----:B------:R-:W-:-:S04]  /*0540*/  SHF.R.U32.HI R43, RZ, 0x2, R5 ;  /* 0x00000002ff2b7819 */ /* 0x000fc80000011605 */
[----:B------:R-:W-:Y:S02]  /*0550*/  LOP3.LUT R6, R43, 0x1fe, R20, 0x78, !PT ;  /* 0x000001fe2b067812 */ /* 0x000fe400078e7814 */
[----:B0-----:R-:W-:-:S04]  /*0560*/  IADD3 R8, R7, 0x20, RZ ;  /* 0x0000002007087810 */ /* 0x001fc80007ffe0ff */
[----:B------:R-:W-:Y:S01]  /*0570*/  ISETP.GE.AND P0, PT, R8, 0x1, PT ;  /* 0x000000010800780c */ /* 0x000fe20003f06270 */
[----:B------:R-:W-:Y:S01]  /*0580*/  IMAD.MOV.U32 R10, RZ, RZ, 0x3f800000 ;  /* 0x3f800000ff0a7424 */ /* 0x000fe200078e00ff */
[----:B------:R-:W-:Y:S01]  /*0590*/  MOV R141, 0xff800000 ;  /* 0xff800000008d7802 */ /* 0x000fe20000000f00 */
[----:B------:R-:W-:Y:S01]  /*05a0*/  IMAD.MOV.U32 R166, RZ, RZ, -0x800000 ;  /* 0xff800000ffa67424 */ /* 0x000fe200078e00ff */
[----:B------:R-:W-:Y:S01]  /*05b0*/  MOV R104, 0x3f800000 ;  /* 0x3f80000000687802 */ /* 0x000fe20000000f00 */
[----:B------:R-:W-:Y:S01]  /*05c0*/  IMAD.MOV.U32 R168, RZ, RZ, -0x800000 ;  /* 0xff800000ffa87424 */ /* 0x000fe200078e00ff */
[----:B------:R-:W-:Y:S01]  /*05d0*/  CS2R R60, SRZ ;  /* 0x00000000003c7805 */ /* 0x000fe2000001ff00 */
[----:B------:R-:W-:Y:S01]  /*05e0*/  IMAD.MOV.U32 R167, RZ, RZ, -0x800000 ;  /* 0xff800000ffa77424 */ /* 0x000fe200078e00ff */
[----:B------:R-:W-:Y:S01]  /*05f0*/  CS2R R62, SRZ ;  /* 0x00000000003e7805 */ /* 0x000fe2000001ff00 */
[----:B------:R-:W-:Y:S01]  /*0600*/  IMAD.MOV.U32 R11, RZ, RZ, 0x3f800000 ;  /* 0x3f800000ff0b7424 */ /* 0x000fe200078e00ff */
[----:B------:R-:W-:Y:S01]  /*0610*/  CS2R R64, SRZ ;  /* 0x0000000000407805 */ /* 0x000fe2000001ff00 */
[----:B------:R-:W-:Y:S01]  /*0620*/  IMAD.MOV.U32 R45, RZ, RZ, 0x3f800000 ;  /* 0x3f800000ff2d7424 */ /* 0x000fe200078e00ff */
[----:B------:R-:W-:Y:S01]  /*0630*/  CS2R R66, SRZ ;  /* 0x0000000000427805 */ /* 0x000fe2000001ff00 */
[----:B------:R-:W-:Y:S01]  /*0640*/  CS2R R68, SRZ ;  /* 0x0000000000447805 */ /* 0x000fe2000001ff00 */
[----:B------:R-:W-:Y:S01]  /*0650*/  CS2R R70, SRZ ;  /* 0x0000000000467805 */ /* 0x000fe2000001ff00 */
[----:B------:R-:W-:Y:S01]  /*0660*/  CS2R R72, SRZ ;  /* 0x0000000000487805 */ /* 0x000fe2000001ff00 */
[----:B------:R-:W-:Y:S01]  /*0670*/  CS2R R74, SRZ ;  /* 0x00000000004a7805 */ /* 0x000fe2000001ff00 */
[----:B-1----:R-:W-:-:S02]  /*0680*/  LOP3.LUT R12, R0, 0xff, RZ, 0xc0, !PT ;  /* 0x000000ff000c7812 */ /* 0x002fc400078ec0ff */
[C---:B------:R-:W-:Y:S02]  /*0690*/  LOP3.LUT R14, R0.reuse, 0x3, RZ, 0xc0, !PT ;  /* 0x00000003000e7812 */ /* 0x040fe400078ec0ff */
[C---:B------:R-:W-:Y:S01]  /*06a0*/  LOP3.LUT R16, R0.reuse, 0x3f, RZ, 0xc0, !PT ;  /* 0x0000003f00107812 */ /* 0x040fe200078ec0ff */
[----:B--2---:R-:W-:Y:S04]  /*06b0*/  STS.U16 [R6+0x4000], R21 ;  /* 0x0040001506007388 */ /* 0x004fe80000000400 */
[----:B---3--:R-:W-:Y:S04]  /*06c0*/  STS.U16 [R6+0x4200], R23 ;  /* 0x0042001706007388 */ /* 0x008fe80000000400 */
[----:B-----5:R-:W-:Y:S04]  /*06d0*/  STS.U16 [R6+0x4400], R25 ;  /* 0x0044001906007388 */ /* 0x020fe80000000400 */
[----:B------:R-:W-:Y:S04]  /*06e0*/  STS.U16 [R6+0x4600], R27 ;  /* 0x0046001b06007388 */ /* 0x000fe80000000400 */
[----:B------:R-:W-:Y:S04]  /*06f0*/  STS.U16 [R6+0x4800], R29 ;  /* 0x0048001d06007388 */ /* 0x000fe80000000400 */
[----:B------:R-:W-:Y:S04]  /*0700*/  STS.U16 [R6+0x4a00], R31 ;  /* 0x004a001f06007388 */ /* 0x000fe80000000400 */
[----:B------:R-:W-:Y:S04]  /*0710*/  STS.U16 [R6+0x4c00], R33 ;  /* 0x004c002106007388 */ /* 0x000fe80000000400 */
[----:B------:R-:W-:Y:S04]  /*0720*/  STS.U16 [R6+0x4e00], R35 ;  /* 0x004e002306007388 */ /* 0x000fe80000000400 */
[----:B------:R-:W-:Y:S04]  /*0730*/  STS.U16 [R6+0x5000], R37 ;  /* 0x0050002506007388 */ /* 0x000fe80000000400 */
[----:B------:R-:W-:Y:S04]  /*0740*/  STS.U16 [R6+0x5400], R17 ;  /* 0x0054001106007388 */ /* 0x000fe80000000400 */
[----:B------:R-:W-:Y:S04]  /*0750*/  STS.U16 [R6+0x5200], R39 ;  /* 0x0052002706007388 */ /* 0x000fe80000000400 */
[----:B----4-:R-:W-:Y:S04]  /*0760*/  STS.U16 [R6+0x5600], R9 ;  /* 0x0056000906007388 */ /* 0x010fe80000000400 */
[----:B------:R-:W-:Y:S04]  /*0770*/  STS.U16 [R6+0x5800], R41 ;  /* 0x0058002906007388 */ /* 0x000fe80000000400 */
[----:B------:R-:W-:Y:S04]  /*0780*/  STS.U16 [R6+0x5c00], R19 ;  /* 0x005c001306007388 */ /* 0x000fe80000000400 */
[----:B------:R0:W-:Y:S04]  /*0790*/  STS.U16 [R6+0x5a00], R13 ;  /* 0x005a000d06007388 */ /* 0x0001e80000000400 */
[----:B------:R1:W-:Y:S01]  /*07a0*/  STS.U16 [R6+0x5e00], R15 ;  /* 0x005e000f06007388 */ /* 0x0003e20000000400 */
[----:B0-----:R-:W-:-:S02]  /*07b0*/  LOP3.LUT R13, R0, 0x1c, RZ, 0xc0, !PT ;  /* 0x0000001c000d7812 */ /* 0x001fc400078ec0ff */
[----:B-1----:R-:W-:Y:S01]  /*07c0*/  LOP3.LUT R15, R0, 0xe0, RZ, 0xc0, !PT ;  /* 0x000000e0000f7812 */ /* 0x002fe200078ec0ff */
[----:B------:R-:W-:Y:S05]  /*07d0*/  @!P0 BRA `(.L_x_0) ;  /* 0x00002f1000008947 */ /* 0x000fea0003800000 */
[----:B------:R-:W-:Y:S01]  /*07e0*/  LOP3.LUT R11, R0, 0x7f, RZ, 0xc0, !PT ;  /* 0x0000007f000b7812 */ /* 0x000fe200078ec0ff */
[----:B------:R-:W-:Y:S01]  /*07f0*/  IMAD R9, R2, c[0x0][0x1a0], RZ ;  /* 0x0000680002097a24 */ /* 0x000fe200078e02ff */
[----:B------:R-:W-:Y:S01]  /*0800*/  LOP3.LUT P0, RZ, R0, 0x80, RZ, 0xc0, !PT ;  /* 0x0000008000ff7812 */ /* 0x000fe2000780c0ff */
[----:B------:R-:W-:Y:S01]  /*0810*/  IMAD R10, R2, c[0x0][0x1b0], RZ ;  /* 0x00006c00020a7a24 */ /* 0x000fe200078e02ff */
[----:B------:R-:W-:Y:S01]  /*0820*/  LOP3.LUT R32, R0, 0x7, RZ, 0xc0, !PT ;  /* 0x0000000700207812 */ /* 0x000fe200078ec0ff */
[C---:B------:R-:W-:Y:S01]  /*0830*/  IMAD R18, R11.reuse, c[0x0][0x1a8], RZ ;  /* 0x00006a000b127a24 */ /* 0x040fe200078e02ff */
[----:B------:R-:W-:Y:S01]  /*0840*/  SEL R26, RZ, 0x110, !P0 ;  /* 0x00000110ff1a7807 */ /* 0x000fe20004000000 */
[----:B------:R-:W-:Y:S01]  /*0850*/  IMAD.SHL.U32 R21, R11, 0x2, RZ ;  /* 0x000000020b157824 */ /* 0x000fe200078e00ff */
[----:B------:R-:W-:Y:S01]  /*0860*/  SHF.L.U32 R17, R10, 0x1, RZ ;  /* 0x000000010a117819 */ /* 0x000fe200000006ff */
[----:B------:R-:W-:Y:S01]  /*0870*/  IMAD.SHL.U32 R11, R9, 0x2, RZ ;  /* 0x00000002090b7824 */ /* 0x000fe200078e00ff */
[----:B------:R-:W-:Y:S01]  /*0880*/  MOV R138, 0xff800000 ;  /* 0xff800000008a7802 */ /* 0x000fe20000000f00 */
[----:B------:R-:W-:Y:S01]  /*0890*/  IMAD.SHL.U32 R22, R18, 0x2, RZ ;  /* 0x0000000212167824 */ /* 0x000fe200078e00ff */
[----:B------:R-:W-:Y:S01]  /*08a0*/  MOV R104, 0x3f800000 ;  /* 0x3f80000000687802 */ /* 0x000fe20000000f00 */
[----:B------:R-:W-:Y:S01]  /*08b0*/  IMAD R19, R16, c[0x0][0x1b4], RZ ;  /* 0x00006d0010137a24 */ /* 0x000fe200078e02ff */
[----:B------:R-:W-:Y:S01]  /*08c0*/  CS2R R60, SRZ ;  /* 0x00000000003c7805 */ /* 0x000fe2000001ff00 */
[----:B------:R-:W-:Y:S01]  /*08d0*/  IMAD.SHL.U32 R25, R32, 0x10, RZ ;  /* 0x0000001020197824 */ /* 0x000fe200078e00ff */
[----:B------:R-:W-:Y:S01]  /*08e0*/  IADD3 R164, P0, P1, R22, c[0x0][0x168], R11 ;  /* 0x00005a0016a47a10 */ /* 0x000fe2000791e00b */
[----:B------:R-:W-:Y:S01]  /*08f0*/  IMAD.SHL.U32 R24, R19, 0x2, RZ ;  /* 0x0000000213187824 */ /* 0x000fe200078e00ff */
[----:B------:R-:W-:Y:S01]  /*0900*/  SHF.R.U32.HI R11, RZ, 0x7, R0 ;  /* 0x00000007ff0b7819 */ /* 0x000fe20000011600 */
[----:B------:R-:W-:Y:S01]  /*0910*/  IMAD.MOV.U32 R45, RZ, RZ, c[0x0][0x1a4] ;  /* 0x00006900ff2d7624 */ /* 0x000fe200078e00ff */
[----:B------:R-:W-:Y:S01]  /*0920*/  LOP3.LUT R29, R25, 0x30, R20, 0x78, !PT ;  /* 0x00000030191d7812 */ /* 0x000fe200078e7814 */
[----:B------:R-:W-:Y:S01]  /*0930*/  IMAD.HI R10, R10, 0x2, RZ ;  /* 0x000000020a0a7827 */ /* 0x000fe200078e02ff */
[----:B------:R-:W-:Y:S01]  /*0940*/  SGXT.U32 R11, R11, 0x1 ;  /* 0x000000010b0b781a */ /* 0x000fe20000000000 */
[----:B------:R-:W-:Y:S01]  /*0950*/  CS2R R62, SRZ ;  /* 0x00000000003e7805 */ /* 0x000fe2000001ff00 */
[----:B------:R-:W-:Y:S01]  /*0960*/  IADD3 R54, P2, P3, R24, c[0x0][0x170], R17 ;  /* 0x00005c0018367a10 */ /* 0x000fe20007b5e011 */
[----:B------:R-:W-:Y:S01]  /*0970*/  IMAD.HI R19, R19, 0x2, RZ ;  /* 0x0000000213137827 */ /* 0x000fe200078e02ff */
[----:B------:R-:W-:Y:S01]  /*0980*/  SHF.L.U32 R24, R0, 0x7, RZ ;  /* 0x0000000700187819 */ /* 0x000fe200000006ff */
[----:B------:R-:W-:Y:S01]  /*0990*/  CS2R R64, SRZ ;  /* 0x0000000000407805 */ /* 0x000fe2000001ff00 */
[----:B------:R-:W-:Y:S01]  /*09a0*/  LOP3.LUT R17, R26, R21, RZ, 0x3c, !PT ;  /* 0x000000151a117212 */ /* 0x000fe200078e3cff */
[----:B------:R-:W-:Y:S01]  /*09b0*/  IMAD R22, R11, c[0x0][0x1a4], RZ ;  /* 0x000069000b167a24 */ /* 0x000fe200078e02ff */
[----:B------:R-:W-:Y:S01]  /*09c0*/  LOP3.LUT R23, R25, 0x780, R24, 0xf8, !PT ;  /* 0x0000078019177812 */ /* 0x000fe200078ef818 */
[----:B------:R-:W-:Y:S01]  /*09d0*/  IMAD.SHL.U32 R21, R0, 0x8, RZ ;  /* 0x0000000800157824 */ /* 0x000fe200078e00ff */
[----:B------:R-:W-:Y:S01]  /*09e0*/  IADD3.X R43, R19, c[0x0][0x174], R10, P2, P3 ;  /* 0x00005d00132b7a10 */ /* 0x000fe200017e640a */
[----:B------:R-:W-:Y:S01]  /*09f0*/  IMAD R11, R15, 0x40, R25 ;  /* 0x000000400f0b7824 */ /* 0x000fe200078e0219 */
[----:B------:R-:W-:Y:S01]  /*0a00*/  LEA R24, R45, R22, 0x1 ;  /* 0x000000162d187211 */ /* 0x000fe200078e08ff */
[----:B------:R-:W-:Y:S01]  /*0a10*/  IMAD R30, R32, 0x4, R15 ;  /* 0x00000004201e7824 */ /* 0x000fe200078e020f */
[----:B------:R-:W-:Y:S01]  /*0a20*/  LOP3.LUT R21, R21, 0x30, RZ, 0xc0, !PT ;  /* 0x0000003015157812 */ /* 0x000fe200078ec0ff */
[----:B------:R-:W-:Y:S01]  /*0a30*/  IMAD.MOV.U32 R49, RZ, RZ, c[0x0][0x1b8] ;  /* 0x00006e00ff317624 */ /* 0x000fe200078e00ff */
[----:B------:R-:W-:Y:S01]  /*0a40*/  LOP3.LUT R10, R0, 0x1f, RZ, 0xc0, !PT ;  /* 0x0000001f000a7812 */ /* 0x000fe200078ec0ff */
[----:B------:R-:W-:Y:S01]  /*0a50*/  IMAD R25, R45, 0x2, R24 ;  /* 0x000000022d197824 */ /* 0x000fe200078e0218 */
[--C-:B------:R-:W-:Y:S01]  /*0a60*/  LOP3.LUT R31, R11, 0x30, R20.reuse, 0x78, !PT ;  /* 0x000000300b1f7812 */ /* 0x100fe200078e7814 */
[----:B------:R-:W-:Y:S01]  /*0a70*/  IMAD R21, R32, 0x40, R21 ;  /* 0x0000004020157824 */ /* 0x000fe200078e0215 */
[----:B------:R-:W-:Y:S01]  /*0a80*/  LEA R232, P2, R24, R164, 0x1 ;  /* 0x000000a418e87211 */ /* 0x000fe200078408ff */
[----:B------:R-:W-:Y:S01]  /*0a90*/  IMAD R26, R45, 0x2, R25 ;  /* 0x000000022d1a7824 */ /* 0x000fe200078e0219 */
[----:B------:R-:W-:Y:S01]  /*0aa0*/  SHF.R.U32.HI R19, RZ, 0x1, R15 ;  /* 0x00000001ff137819 */ /* 0x000fe2000001160f */
[----:B------:R-:W-:Y:S01]  /*0ab0*/  IMAD.HI R11, R9, 0x2, RZ ;  /* 0x00000002090b7827 */ /* 0x000fe200078e02ff */
[----:B------:R-:W-:Y:S01]  /*0ac0*/  LOP3.LUT R34, R21, 0x10, R20, 0x78, !PT ;  /* 0x0000001015227812 */ /* 0x000fe200078e7814 */
[----:B------:R-:W-:Y:S01]  /*0ad0*/  CS2R R66, SRZ ;  /* 0x0000000000427805 */ /* 0x000fe2000001ff00 */
[----:B------:R-:W-:Y:S01]  /*0ae0*/  SHF.R.U32.HI R21, RZ, 0x6, R0 ;  /* 0x00000006ff157819 */ /* 0x000fe20000011600 */
[----:B------:R-:W-:Y:S01]  /*0af0*/  IMAD R27, R45, 0x2, R26 ;  /* 0x000000022d1b7824 */ /* 0x000fe200078e021a */
[----:B------:R-:W-:Y:S01]  /*0b00*/  LEA R20, R13, R10, 0x3 ;  /* 0x0000000a0d147211 */ /* 0x000fe200078e18ff */
[----:B------:R-:W-:Y:S01]  /*0b10*/  IMAD.HI R10, R18, 0x2, RZ ;  /* 0x00000002120a7827 */ /* 0x000fe200078e02ff */
[----:B------:R-:W-:Y:S01]  /*0b20*/  SGXT.U32 R9, R21, 0x2 ;  /* 0x000000021509781a */ /* 0x000fe20000000000 */
[----:B------:R-:W-:Y:S01]  /*0b30*/  CS2R R68, SRZ ;  /* 0x0000000000447805 */ /* 0x000fe2000001ff00 */
[----:B------:R-:W-:Y:S01]  /*0b40*/  LEA R28, R45, R27, 0x1 ;  /* 0x0000001b2d1c7211 */ /* 0x000fe200078e08ff */
[----:B------:R-:W-:Y:S01]  /*0b50*/  IMAD.U32 R18, R30, 0x20, R29 ;  /* 0x000000201e127824 */ /* 0x000fe200078e001d */
[----:B------:R-:W-:Y:S01]  /*0b60*/  IADD3.X R44, R10, c[0x0][0x16c], R11, P0, P1 ;  /* 0x00005b000a2c7a10 */ /* 0x000fe200007e240b */
[----:B------:R-:W-:Y:S01]  /*0b70*/  IMAD R30, R9, c[0x0][0x1b8], RZ ;  /* 0x00006e00091e7a24 */ /* 0x000fe200078e02ff */
[----:B------:R-:W-:Y:S01]  /*0b80*/  LEA R234, P1, R22, R164, 0x1 ;  /* 0x000000a416ea7211 */ /* 0x000fe200078208ff */
[C---:B------:R-:W-:Y:S01]  /*0b90*/  IMAD R29, R45.reuse, 0x2, R28 ;  /* 0x000000022d1d7824 */ /* 0x040fe200078e021c */
[-C--:B------:R-:W-:Y:S01]  /*0ba0*/  LEA.HI.X.SX32 R233, R24, R44.reuse, 0x1, P2 ;  /* 0x0000002c18e97211 */ /* 0x080fe200010f0eff */
[----:B------:R-:W-:Y:S01]  /*0bb0*/  IMAD.SHL.U32 R20, R20, 0x4, RZ ;  /* 0x0000000414147824 */ /* 0x000fe200078e00ff */
[----:B------:R-:W-:Y:S01]  /*0bc0*/  LEA.HI.X.SX32 R235, R22, R44, 0x1, P1 ;  /* 0x0000002c16eb7211 */ /* 0x000fe200008f0eff */
[----:B------:R-:W-:Y:S01]  /*0bd0*/  IMAD R9, R45, 0x2, R29 ;  /* 0x000000022d097824 */ /* 0x000fe200078e021d */
[-C--:B------:R-:W-:Y:S01]  /*0be0*/  LEA R230, P1, R25, R164.reuse, 0x1 ;  /* 0x000000a419e67211 */ /* 0x080fe200078208ff */
[----:B------:R-:W-:Y:S01]  /*0bf0*/  IMAD.MOV.U32 R105, RZ, RZ, -0x800000 ;  /* 0xff800000ff697424 */ /* 0x000fe200078e00ff */
[----:B------:R-:W-:Y:S01]  /*0c00*/  LEA R226, P2, R27, R164, 0x1 ;  /* 0x000000a41be27211 */ /* 0x000fe200078408ff */
[----:B------:R-:W-:Y:S01]  /*0c10*/  IMAD R10, R45, 0x2, R9 ;  /* 0x000000022d0a7824 */ /* 0x000fe200078e0209 */
[----:B------:R-:W-:Y:S01]  /*0c20*/  LEA.HI.X.SX32 R231, R25, R44, 0x1, P1 ;  /* 0x0000002c19e77211 */ /* 0x000fe200008f0eff */
[----:B------:R-:W-:Y:S01]  /*0c30*/  IMAD.MOV.U32 R139, RZ, RZ, -0x800000 ;  /* 0xff800000ff8b7424 */ /* 0x000fe200078e00ff */
[C---:B------:R-:W-:Y:S01]  /*0c40*/  LEA R228, P1, R26.reuse, R164, 0x1 ;  /* 0x000000a41ae47211 */ /* 0x040fe200078208ff */
[----:B------:R-:W-:Y:S01]  /*0c50*/  IMAD R11, R45, 0x2, R10 ;  /* 0x000000022d0b7824 */ /* 0x000fe200078e020a */
[-C--:B------:R-:W-:Y:S01]  /*0c60*/  LEA.HI.X.SX32 R227, R27, R44.reuse, 0x1, P2 ;  /* 0x0000002c1be37211 */ /* 0x080fe200010f0eff */
[----:B------:R-:W-:Y:S01]  /*0c70*/  IMAD.MOV.U32 R140, RZ, RZ, -0x800000 ;  /* 0xff800000ff8c7424 */ /* 0x000fe200078e00ff */
[----:B------:R-:W-:Y:S01]  /*0c80*/  LEA.HI.X.SX32 R229, R26, R44, 0x1, P1 ;  /* 0x0000002c1ae57211 */ /* 0x000fe200008f0eff */
[----:B------:R-:W-:Y:S01]  /*0c90*/  IMAD R22, R45, 0x2, R11 ;  /* 0x000000022d167824 */ /* 0x000fe200078e020b */
[CC--:B------:R-:W-:Y:S01]  /*0ca0*/  LEA R224, P1, R28.reuse, R164.reuse, 0x1 ;  /* 0x000000a41ce07211 */ /* 0x0c0fe200078208ff */
[----:B------:R-:W-:Y:S01]  /*0cb0*/  CS2R R70, SRZ ;  /* 0x0000000000467805 */ /* 0x000fe2000001ff00 */
[----:B------:R-:W-:Y:S01]  /*0cc0*/  LEA R222, P2, R29, R164, 0x1 ;  /* 0x000000a41dde7211 */ /* 0x000fe200078408ff */
[----:B------:R-:W-:Y:S01]  /*0cd0*/  IMAD R24, R45, 0x2, R22 ;  /* 0x000000022d187824 */ /* 0x000fe200078e0216 */
[-C--:B------:R-:W-:Y:S01]  /*0ce0*/  LEA.HI.X.SX32 R225, R28, R44.reuse, 0x1, P1 ;  /* 0x0000002c1ce17211 */ /* 0x080fe200008f0eff */
[----:B------:R-:W-:Y:S01]  /*0cf0*/  CS2R R72, SRZ ;  /* 0x0000000000487805 */ /* 0x000fe2000001ff00 */
[----:B------:R-:W-:Y:S01]  /*0d00*/  LEA.HI.X.SX32 R223, R29, R44, 0x1, P2 ;  /* 0x0000002c1ddf7211 */ /* 0x000fe200010f0eff */
[----:B------:R-:W-:Y:S01]  /*0d10*/  IMAD R25, R45, 0x2, R24 ;  /* 0x000000022d197824 */ /* 0x000fe200078e0218 */
[-C--:B------:R-:W-:Y:S01]  /*0d20*/  LEA R220, P1, R9, R164.reuse, 0x1 ;  /* 0x000000a409dc7211 */ /* 0x080fe200078208ff */
[----:B------:R-:W-:Y:S01]  /*0d30*/  CS2R R74, SRZ ;  /* 0x00000000004a7805 */ /* 0x000fe2000001ff00 */
[C---:B------:R-:W-:Y:S01]  /*0d40*/  LEA R218, P2, R10.reuse, R164, 0x1 ;  /* 0x000000a40ada7211 */ /* 0x040fe200078408ff */
[----:B------:R-:W-:Y:S01]  /*0d50*/  IMAD R26, R45, 0x2, R25 ;  /* 0x000000022d1a7824 */ /* 0x000fe200078e0219 */
[-C--:B------:R-:W-:Y:S01]  /*0d60*/  LEA.HI.X.SX32 R221, R9, R44.reuse, 0x1, P1 ;  /* 0x0000002c09dd7211 */ /* 0x080fe200008f0eff */
[----:B------:R-:W-:Y:S01]  /*0d70*/  UMOV UR4, URZ ;  /* 0x0000003f00047c82 */ /* 0x000fe20008000000 */
[----:B------:R-:W-:Y:S01]  /*0d80*/  LEA.HI.X.SX32 R219, R10, R44, 0x1, P2 ;  /* 0x0000002c0adb7211 */ /* 0x000fe200010f0eff */
[----:B------:R-:W-:Y:S01]  /*0d90*/  IMAD R27, R45, 0x2, R26 ;  /* 0x000000022d1b7824 */ /* 0x000fe200078e021a */
[----:B------:R-:W-:-:S02]  /*0da0*/  LEA R216, P1, R11, R164, 0x1 ;  /* 0x000000a40bd87211 */ /* 0x000fc400078208ff */
[----:B------:R-:W-:Y:S01]  /*0db0*/  LEA R214, P2, R22, R164, 0x1 ;  /* 0x000000a416d67211 */ /* 0x000fe200078408ff */
[----:B------:R-:W-:Y:S01]  /*0dc0*/  IMAD R28, R45, 0x2, R27 ;  /* 0x000000022d1c7824 */ /* 0x000fe200078e021b */
[-C--:B------:R-:W-:Y:S02]  /*0dd0*/  LEA.HI.X.SX32 R217, R11, R44.reuse, 0x1, P1 ;  /* 0x0000002c0bd97211 */ /* 0x080fe400008f0eff */
[----:B------:R-:W-:Y:S01]  /*0de0*/  LOP3.LUT R19, R20, R19, RZ, 0x3c, !PT ;  /* 0x0000001314137212 */ /* 0x000fe200078e3cff */
[C---:B------:R-:W-:Y:S01]  /*0df0*/  IMAD R29, R45.reuse, 0x2, R28 ;  /* 0x000000022d1d7824 */ /* 0x040fe200078e021c */
[----:B------:R-:W-:Y:S02]  /*0e00*/  LEA.HI.X.SX32 R215, R22, R44, 0x1, P2 ;  /* 0x0000002c16d77211 */ /* 0x000fe400010f0eff */
[----:B------:R-:W-:Y:S01]  /*0e10*/  LEA R20, R32, R31, 0x8 ;  /* 0x0000001f20147211 */ /* 0x000fe200078e40ff */
[----:B------:R-:W-:Y:S01]  /*0e20*/  IMAD R9, R45, 0x2, R29 ;  /* 0x000000022d097824 */ /* 0x000fe200078e021d */
[----:B------:R-:W-:-:S02]  /*0e30*/  LEA R212, P1, R24, R164, 0x1 ;  /* 0x000000a418d47211 */ /* 0x000fc400078208ff */
[----:B------:R-:W-:Y:S01]  /*0e40*/  LEA R31, R49, R30, 0x2 ;  /* 0x0000001e311f7211 */ /* 0x000fe200078e10ff */
[----:B------:R-:W-:Y:S01]  /*0e50*/  IMAD R10, R45, 0x2, R9 ;  /* 0x000000022d0a7824 */ /* 0x000fe200078e0209 */
[----:B------:R-:W-:Y:S02]  /*0e60*/  LEA.HI.X.SX32 R213, R24, R44, 0x1, P1 ;  /* 0x0000002c18d57211 */ /* 0x000fe400008f0eff */
[-C--:B------:R-:W-:Y:S01]  /*0e70*/  LEA R210, P2, R25, R164.reuse, 0x1 ;  /* 0x000000a419d27211 */ /* 0x080fe200078408ff */
[----:B------:R-:W-:Y:S01]  /*0e80*/  IMAD R11, R45, 0x2, R10 ;  /* 0x000000022d0b7824 */ /* 0x000fe200078e020a */
[----:B------:R-:W-:Y:S01]  /*0e90*/  LEA R208, P1, R26, R164, 0x1 ;  /* 0x000000a41ad07211 */ /* 0x000fe200078208ff */
[----:B------:R-:W-:Y:S01]  /*0ea0*/  IMAD R32, R49, 0x4, R31 ;  /* 0x0000000431207824 */ /* 0x000fe200078e021f */
[----:B------:R-:W-:Y:S01]  /*0eb0*/  LEA.HI.X.SX32 R211, R25, R44, 0x1, P2 ;  /* 0x0000002c19d37211 */ /* 0x000fe200010f0eff */
[----:B------:R-:W-:Y:S01]  /*0ec0*/  IMAD R22, R45, 0x2, R11 ;  /* 0x000000022d167824 */ /* 0x000fe200078e020b */
[----:B------:R-:W-:-:S02]  /*0ed0*/  LOP3.LUT R21, R0, 0x10, RZ, 0xc0, !PT ;  /* 0x0000001000157812 */ /* 0x000fc400078ec0ff */
[----:B------:R-:W-:Y:S02]  /*0ee0*/  LEA R33, R49, R32, 0x2 ;  /* 0x0000002031217211 */ /* 0x000fe400078e10ff */
[----:B------:R-:W-:Y:S01]  /*0ef0*/  LEA R24, R45, R22, 0x1 ;  /* 0x000000162d187211 */ /* 0x000fe200078e08ff */
[----:B------:R-:W-:Y:S01]  /*0f00*/  IMAD R21, R21, 0x20, R34 ;  /* 0x0000002015157824 */ /* 0x000fe200078e0222 */
[----:B------:R-:W-:Y:S01]  /*0f10*/  LEA R206, P2, R27, R164, 0x1 ;  /* 0x000000a41bce7211 */ /* 0x000fe200078408ff */
[----:B------:R-:W-:Y:S01]  /*0f20*/  IMAD R34, R49, 0x4, R33 ;  /* 0x0000000431227824 */ /* 0x000fe200078e0221 */
[-C--:B------:R-:W-:Y:S01]  /*0f30*/  LEA.HI.X.SX32 R209, R26, R44.reuse, 0x1, P1 ;  /* 0x0000002c1ad17211 */ /* 0x080fe200008f0eff */
[----:B------:R-:W-:Y:S01]  /*0f40*/  IMAD R25, R45, 0x2, R24 ;  /* 0x000000022d197824 */ /* 0x000fe200078e0218 */
[----:B------:R-:W-:Y:S02]  /*0f50*/  LEA.HI.X.SX32 R207, R27, R44, 0x1, P2 ;  /* 0x0000002c1bcf7211 */ /* 0x000fe400010f0eff */
[-C--:B------:R-:W-:Y:S01]  /*0f60*/  LEA R204, P3, R28, R164.reuse, 0x1 ;  /* 0x000000a41ccc7211 */ /* 0x080fe200078608ff */
[----:B------:R-:W-:Y:S01]  /*0f70*/  IMAD R26, R45, 0x2, R25 ;  /* 0x000000022d1a7824 */ /* 0x000fe200078e0219 */
[----:B------:R-:W-:-:S02]  /*0f80*/  LEA R200, P2, R9, R164, 0x1 ;  /* 0x000000a409c87211 */ /* 0x000fc400078408ff */
[----:B------:R-:W-:Y:S01]  /*0f90*/  LEA R35, R49, R34, 0x2 ;  /* 0x0000002231237211 */ /* 0x000fe200078e10ff */
[----:B------:R-:W-:Y:S01]  /*0fa0*/  IMAD R27, R45, 0x2, R26 ;  /* 0x000000022d1b7824 */ /* 0x000fe200078e021a */
[----:B------:R-:W-:Y:S02]  /*0fb0*/  LEA.HI.X.SX32 R205, R28, R44, 0x1, P3 ;  /* 0x0000002c1ccd7211 */ /* 0x000fe400018f0eff */
[----:B------:R-:W-:Y:S01]  /*0fc0*/  LEA R202, P1, R29, R164, 0x1 ;  /* 0x000000a41dca7211 */ /* 0x000fe200078208ff */
[----:B------:R-:W-:Y:S01]  /*0fd0*/  IMAD R36, R49, 0x4, R35 ;  /* 0x0000000431247824 */ /* 0x000fe200078e0223 */
[----:B------:R-:W-:Y:S02]  /*0fe0*/  LEA.HI.X.SX32 R201, R9, R44, 0x1, P2 ;  /* 0x0000002c09c97211 */ /* 0x000fe400010f0eff */
[----:B------:R-:W-:Y:S02]  /*0ff0*/  LEA R198, P3, R10, R164, 0x1 ;  /* 0x000000a40ac67211 */ /* 0x000fe400078608ff */
[----:B------:R-:W-:-:S02]  /*1000*/  LEA R9, R45, R27, 0x1 ;  /* 0x0000001b2d097211 */ /* 0x000fc400078e08ff */
[-C--:B------:R-:W-:Y:S02]  /*1010*/  LEA.HI.X.SX32 R203, R29, R44.reuse, 0x1, P1 ;  /* 0x0000002c1dcb7211 */ /* 0x080fe400008f0eff */
[----:B------:R-:W-:Y:S01]  /*1020*/  LEA.HI.X.SX32 R199, R10, R44, 0x1, P3 ;  /* 0x0000002c0ac77211 */ /* 0x000fe200018f0eff */
[----:B------:R-:W-:Y:S01]  /*1030*/  IMAD R10, R45, 0x2, R9 ;  /* 0x000000022d0a7824 */ /* 0x000fe200078e0209 */
[----:B------:R-:W-:Y:S02]  /*1040*/  LEA R196, P1, R11, R164, 0x1 ;  /* 0x000000a40bc47211 */ /* 0x000fe400078208ff */
[----:B------:R-:W-:Y:S02]  /*1050*/  LEA R37, R49, R36, 0x2 ;  /* 0x0000002431257211 */ /* 0x000fe400078e10ff */
[C---:B------:R-:W-:Y:S02]  /*1060*/  LEA R194, P2, R22.reuse, R164, 0x1 ;  /* 0x000000a416c27211 */ /* 0x040fe400078408ff */
[-C--:B------:R-:W-:Y:S01]  /*1070*/  LEA.HI.X.SX32 R197, R11, R44.reuse, 0x1, P1 ;  /* 0x0000002c0bc57211 */ /* 0x080fe200008f0eff */
[----:B------:R-:W-:Y:S01]  /*1080*/  IMAD R11, R45, 0x2, R10 ;  /* 0x000000022d0b7824 */ /* 0x000fe200078e020a */
[----:B------:R-:W-:Y:S01]  /*1090*/  LEA.HI.X.SX32 R195, R22, R44, 0x1, P2 ;  /* 0x0000002c16c37211 */ /* 0x000fe200010f0eff */
[----:B------:R-:W-:Y:S01]  /*10a0*/  IMAD R38, R49, 0x4, R37 ;  /* 0x0000000431267824 */ /* 0x000fe200078e0225 */
[-C--:B------:R-:W-:Y:S01]  /*10b0*/  LEA R192, P3, R24, R164.reuse, 0x1 ;  /* 0x000000a418c07211 */ /* 0x080fe200078608ff */
[----:B------:R-:W-:Y:S01]  /*10c0*/  IMAD R22, R45, 0x2, R11 ;  /* 0x000000022d167824 */ /* 0x000fe200078e020b */
[----:B------:R-:W-:-:S02]  /*10d0*/  LEA R190, P1, R25, R164, 0x1 ;  /* 0x000000a419be7211 */ /* 0x000fc400078208ff */
[----:B------:R-:W-:Y:S02]  /*10e0*/  LEA.HI.X.SX32 R193, R24, R44, 0x1, P3 ;  /* 0x0000002c18c17211 */ /* 0x000fe400018f0eff */
[----:B------:R-:W-:Y:S02]  /*10f0*/  LEA R39, R49, R38, 0x2 ;  /* 0x0000002631277211 */ /* 0x000fe400078e10ff */
[----:B------:R-:W-:Y:S02]  /*1100*/  LEA R24, R45, R22, 0x1 ;  /* 0x000000162d187211 */ /* 0x000fe400078e08ff */
[-C--:B------:R-:W-:Y:S01]  /*1110*/  LEA R188, P2, R26, R164.reuse, 0x1 ;  /* 0x000000a41abc7211 */ /* 0x080fe200078408ff */
[----:B------:R-:W-:Y:S01]  /*1120*/  IMAD R40, R49, 0x4, R39 ;  /* 0x0000000431287824 */ /* 0x000fe200078e0227 */
[----:B------:R-:W-:Y:S02]  /*1130*/  LEA R186, P3, R27, R164, 0x1 ;  /* 0x000000a41bba7211 */ /* 0x000fe400078608ff */
[----:B------:R-:W-:Y:S01]  /*1140*/  LEA.HI.X.SX32 R191, R25, R44, 0x1, P1 ;  /* 0x0000002c19bf7211 */ /* 0x000fe200008f0eff */
[----:B------:R-:W-:Y:S01]  /*1150*/  IMAD R25, R45, 0x2, R24 ;  /* 0x000000022d197824 */ /* 0x000fe200078e0218 */
[----:B------:R-:W-:-:S02]  /*1160*/  LEA R184, P1, R9, R164, 0x1 ;  /* 0x000000a409b87211 */ /* 0x000fc400078208ff */
[-C--:B------:R-:W-:Y:S02]  /*1170*/  LEA.HI.X.SX32 R189, R26, R44.reuse, 0x1, P2 ;  /* 0x0000002c1abd7211 */ /* 0x080fe400010f0eff */
[----:B------:R-:W-:Y:S02]  /*1180*/  LEA.HI.X.SX32 R187, R27, R44, 0x1, P3 ;  /* 0x0000002c1bbb7211 */ /* 0x000fe400018f0eff */
[CC--:B------:R-:W-:Y:S02]  /*1190*/  LEA R182, P2, R10.reuse, R164.reuse, 0x1 ;  /* 0x000000a40ab67211 */ /* 0x0c0fe400078408ff */
[----:B------:R-:W-:Y:S02]  /*11a0*/  LEA R180, P3, R11, R164, 0x1 ;  /* 0x000000a40bb47211 */ /* 0x000fe400078608ff */
[----:B------:R-:W-:Y:S01]  /*11b0*/  LEA.HI.X.SX32 R185, R9, R44, 0x1, P1 ;  /* 0x0000002c09b97211 */ /* 0x000fe200008f0eff */
[----:B------:R-:W-:Y:S01]  /*11c0*/  IMAD R9, R45, 0x2, R25 ;  /* 0x000000022d097824 */ /* 0x000fe200078e0219 */
[----:B------:R-:W-:Y:S01]  /*11d0*/  LEA R41, R49, R40, 0x2 ;  /* 0x0000002831297211 */ /* 0x000fe200078e10ff */
[----:B------:R-:W-:Y:S01]  /*11e0*/  IMAD.MOV.U32 R45, RZ, RZ, 0x3f800000 ;  /* 0x3f800000ff2d7424 */ /* 0x000fe200078e00ff */
[----:B------:R-:W-:-:S02]  /*11f0*/  LEA.HI.X.SX32 R183, R10, R44, 0x1, P2 ;  /* 0x0000002c0ab77211 */ /* 0x000fc400010f0eff */
[----:B------:R-:W-:Y:S01]  /*1200*/  LEA.HI.X.SX32 R181, R11, R44, 0x1, P3 ;  /* 0x0000002c0bb57211 */ /* 0x000fe200018f0eff */
[----:B------:R-:W-:Y:S01]  /*1210*/  IMAD R42, R49, 0x4, R41 ;  /* 0x00000004312a7824 */ /* 0x000fe200078e0229 */
[-C--:B------:R-:W-:Y:S02]  /*1220*/  LEA R178, P1, R22, R164.reuse, 0x1 ;  /* 0x000000a416b27211 */ /* 0x080fe400078208ff */
[-C--:B------:R-:W-:Y:S02]  /*1230*/  LEA R176, P2, R24, R164.reuse, 0x1 ;  /* 0x000000a418b07211 */ /* 0x080fe400078408ff */
[-C--:B------:R-:W-:Y:S02]  /*1240*/  LEA R174, P3, R25, R164.reuse, 0x1 ;  /* 0x000000a419ae7211 */ /* 0x080fe400078608ff */
[----:B------:R-:W-:Y:S02]  /*1250*/  LEA R164, P4, R9, R164, 0x1 ;  /* 0x000000a409a47211 */ /* 0x000fe400078808ff */
[----:B------:R-:W-:-:S02]  /*1260*/  LEA.HI.X.SX32 R179, R22, R44, 0x1, P1 ;  /* 0x0000002c16b37211 */ /* 0x000fc400008f0eff */
[----:B------:R-:W-:Y:S01]  /*1270*/  LEA.HI.X.SX32 R165, R9, R44, 0x1, P4 ;  /* 0x0000002c09a57211 */ /* 0x000fe200020f0eff */
[C---:B------:R-:W-:Y:S01]  /*1280*/  IMAD R9, R49.reuse, 0x4, R42 ;  /* 0x0000000431097824 */ /* 0x040fe200078e022a */
[----:B------:R-:W-:Y:S02]  /*1290*/  LEA R162, P0, R30, R54, 0x1 ;  /* 0x000000361ea27211 */ /* 0x000fe400078008ff */
[----:B------:R-:W-:Y:S02]  /*12a0*/  LEA.HI.X.SX32 R177, R24, R44, 0x1, P2 ;  /* 0x0000002c18b17211 */ /* 0x000fe400010f0eff */
[----:B------:R-:W-:Y:S02]  /*12b0*/  LEA R10, R49, R9, 0x2 ;  /* 0x00000009310a7211 */ /* 0x000fe400078e10ff */
[----:B------:R-:W-:Y:S02]  /*12c0*/  LEA.HI.X.SX32 R163, R30, R43, 0x1, P0 ;  /* 0x0000002b1ea37211 */ /* 0x000fe400000f0eff */
[----:B------:R-:W-:Y:S01]  /*12d0*/  LEA R160, P0, R31, R54, 0x1 ;  /* 0x000000361fa07211 */ /* 0x000fe200078008ff */
[----:B------:R-:W-:Y:S01]  /*12e0*/  IMAD R11, R49, 0x4, R10 ;  /* 0x00000004310b7824 */ /* 0x000fe200078e020a */
[----:B------:R-:W-:-:S02]  /*12f0*/  LEA.HI.X.SX32 R175, R25, R44, 0x1, P3 ;  /* 0x0000002c19af7211 */ /* 0x000fc400018f0eff */
[-C--:B------:R-:W-:Y:S01]  /*1300*/  LEA R158, P1, R32, R54.reuse, 0x1 ;  /* 0x00000036209e7211 */ /* 0x080fe200078208ff */
[----:B------:R-:W-:Y:S01]  /*1310*/  IMAD R22, R49, 0x4, R11 ;  /* 0x0000000431167824 */ /* 0x000fe200078e020b */
[-C--:B------:R-:W-:Y:S02]  /*1320*/  LEA.HI.X.SX32 R161, R31, R43.reuse, 0x1, P0 ;  /* 0x0000002b1fa17211 */ /* 0x080fe400000f0eff */
[-C--:B------:R-:W-:Y:S01]  /*1330*/  LEA R154, P0, R34, R54.reuse, 0x1 ;  /* 0x00000036229a7211 */ /* 0x080fe200078008ff */
[----:B------:R-:W-:Y:S01]  /*1340*/  IMAD R24, R49, 0x4, R22 ;  /* 0x0000000431187824 */ /* 0x000fe200078e0216 */
[----:B------:R-:W-:Y:S02]  /*1350*/  LEA R156, P2, R33, R54, 0x1 ;  /* 0x00000036219c7211 */ /* 0x000fe400078408ff */
[----:B------:R-:W-:Y:S02]  /*1360*/  LEA.HI.X.SX32 R159, R32, R43, 0x1, P1 ;  /* 0x0000002b209f7211 */ /* 0x000fe400008f0eff */
[----:B------:R-:W-:-:S02]  /*1370*/  LEA R25, R49, R24, 0x2 ;  /* 0x0000001831197211 */ /* 0x000fc400078e10ff */
[-C--:B------:R-:W-:Y:S02]  /*1380*/  LEA R152, P1, R35, R54.reuse, 0x1 ;  /* 0x0000003623987211 */ /* 0x080fe400078208ff */
[-C--:B------:R-:W-:Y:S01]  /*1390*/  LEA.HI.X.SX32 R155, R34, R43.reuse, 0x1, P0 ;  /* 0x0000002b229b7211 */ /* 0x080fe200000f0eff */
[----:B------:R-:W-:Y:S01]  /*13a0*/  IMAD R26, R49, 0x4, R25 ;  /* 0x00000004311a7824 */ /* 0x000fe200078e0219 */
[-C--:B------:R-:W-:Y:S02]  /*13b0*/  LEA R148, P0, R37, R54.reuse, 0x1 ;  /* 0x0000003625947211 */ /* 0x080fe400078008ff */
[-C--:B------:R-:W-:Y:S01]  /*13c0*/  LEA.HI.X.SX32 R157, R33, R43.reuse, 0x1, P2 ;  /* 0x0000002b219d7211 */ /* 0x080fe200010f0eff */
[----:B------:R-:W-:Y:S01]  /*13d0*/  IMAD R27, R49, 0x4, R26 ;  /* 0x00000004311b7824 */ /* 0x000fe200078e021a */
[-C--:B------:R-:W-:Y:S01]  /*13e0*/  LEA R150, P2, R36, R54.reuse, 0x1 ;  /* 0x0000003624967211 */ /* 0x080fe200078408ff */
[----:B------:R-:W-:Y:S01]  /*13f0*/  IMAD.SHL.U32 R33, R13, 0x8, RZ ;  /* 0x000000080d217824 */ /* 0x000fe200078e00ff */
[----:B------:R-:W-:Y:S01]  /*1400*/  LEA.HI.X.SX32 R153, R35, R43, 0x1, P1 ;  /* 0x0000002b23997211 */ /* 0x000fe200008f0eff */
[----:B------:R-:W-:Y:S01]  /*1410*/  IMAD R28, R49, 0x4, R27 ;  /* 0x00000004311c7824 */ /* 0x000fe200078e021b */
[----:B------:R-:W-:-:S02]  /*1420*/  LEA R146, P1, R38, R54, 0x1 ;  /* 0x0000003626927211 */ /* 0x000fc400078208ff */
[-C--:B------:R-:W-:Y:S02]  /*1430*/  LEA.HI.X.SX32 R149, R37, R43.reuse, 0x1, P0 ;  /* 0x0000002b25957211 */ /* 0x080fe400000f0eff */
[-C--:B------:R-:W-:Y:S02]  /*1440*/  LEA R142, P0, R40, R54.reuse, 0x1 ;  /* 0x00000036288e7211 */ /* 0x080fe400078008ff */
[-C--:B------:R-:W-:Y:S02]  /*1450*/  LEA.HI.X.SX32 R151, R36, R43.reuse, 0x1, P2 ;  /* 0x0000002b24977211 */ /* 0x080fe400010f0eff */
[-C--:B------:R-:W-:Y:S02]  /*1460*/  LEA R144, P2, R39, R54.reuse, 0x1 ;  /* 0x0000003627907211 */ /* 0x080fe400078408ff */
[----:B------:R-:W-:Y:S02]  /*1470*/  LEA.HI.X.SX32 R147, R38, R43, 0x1, P1 ;  /* 0x0000002b26937211 */ /* 0x000fe400008f0eff */
[----:B------:R-:W-:-:S02]  /*1480*/  LEA R136, P1, R41, R54, 0x1 ;  /* 0x0000003629887211 */ /* 0x000fc400078208ff */
[-C--:B------:R-:W-:Y:S02]  /*1490*/  LEA.HI.X.SX32 R143, R40, R43.reuse, 0x1, P0 ;  /* 0x0000002b288f7211 */ /* 0x080fe400000f0eff */
[----:B------:R-:W-:Y:S02]  /*14a0*/  LEA R132, P0, R9, R54, 0x1 ;  /* 0x0000003609847211 */ /* 0x000fe400078008ff */
[----:B------:R-:W-:Y:S02]  /*14b0*/  LEA R29, R49, R28, 0x2 ;  /* 0x0000001c311d7211 */ /* 0x000fe400078e10ff */
[-C--:B------:R-:W-:Y:S02]  /*14c0*/  LEA.HI.X.SX32 R145, R39, R43.reuse, 0x1, P2 ;  /* 0x0000002b27917211 */ /* 0x080fe400010f0eff */
[----:B------:R-:W-:Y:S02]  /*14d0*/  LEA R134, P2, R42, R54, 0x1 ;  /* 0x000000362a867211 */ /* 0x000fe400078408ff */
[----:B------:R-:W-:-:S02]  /*14e0*/  LEA.HI.X.SX32 R137, R41, R43, 0x1, P1 ;  /* 0x0000002b29897211 */ /* 0x000fc400008f0eff */
[-C--:B------:R-:W-:Y:S02]  /*14f0*/  LEA R130, P1, R10, R54.reuse, 0x1 ;  /* 0x000000360a827211 */ /* 0x080fe400078208ff */
[-C--:B------:R-:W-:Y:S01]  /*1500*/  LEA.HI.X.SX32 R133, R9, R43.reuse, 0x1, P0 ;  /* 0x0000002b09857211 */ /* 0x080fe200000f0eff */
[----:B------:R-:W-:Y:S01]  /*1510*/  IMAD R9, R49, 0x4, R29 ;  /* 0x0000000431097824 */ /* 0x000fe200078e021d */
[-C--:B------:R-:W-:Y:S02]  /*1520*/  LEA.HI.X.SX32 R135, R42, R43.reuse, 0x1, P2 ;  /* 0x0000002b2a877211 */ /* 0x080fe400010f0eff */
[----:B------:R-:W-:Y:S02]  /*1530*/  LEA R128, P2, R11, R54, 0x1 ;  /* 0x000000360b807211 */ /* 0x000fe400078408ff */
[-C--:B------:R-:W-:Y:S01]  /*1540*/  LEA.HI.X.SX32 R131, R10, R43.reuse, 0x1, P1 ;  /* 0x0000002b0a837211 */ /* 0x080fe200008f0eff */
[----:B------:R-:W-:Y:S01]  /*1550*/  IMAD R10, R49, 0x4, R9 ;  /* 0x00000004310a7824 */ /* 0x000fe200078e0209 */
[----:B------:R-:W-:-:S02]  /*1560*/  LEA.HI.X.SX32 R129, R11, R43, 0x1, P2 ;  /* 0x0000002b0b817211 */ /* 0x000fc400010f0eff */
[-C--:B------:R-:W-:Y:S01]  /*1570*/  LEA R126, P0, R22, R54.reuse, 0x1 ;  /* 0x00000036167e7211 */ /* 0x080fe200078008ff */
[C---:B------:R-:W-:Y:S01]  /*1580*/  IMAD R11, R49.reuse, 0x4, R10 ;  /* 0x00000004310b7824 */ /* 0x040fe200078e020a */
[-C--:B------:R-:W-:Y:S02]  /*1590*/  LEA R124, P1, R24, R54.reuse, 0x1 ;  /* 0x00000036187c7211 */ /* 0x080fe400078208ff */
[----:B------:R-:W-:Y:S02]  /*15a0*/  LEA.HI.X.SX32 R127, R22, R43, 0x1, P0 ;  /* 0x0000002b167f7211 */ /* 0x000fe400000f0eff */
[----:B------:R-:W-:Y:S02]  /*15b0*/  LEA R22, R49, R11, 0x2 ;  /* 0x0000000b31167211 */ /* 0x000fe400078e10ff */
[----:B------:R-:W-:Y:S02]  /*15c0*/  LEA.HI.X.SX32 R125, R24, R43, 0x1, P1 ;  /* 0x0000002b187d7211 */ /* 0x000fe400008f0eff */
[-C--:B------:R-:W-:Y:S01]  /*15d0*/  LEA R122, P2, R25, R54.reuse, 0x1 ;  /* 0x00000036197a7211 */ /* 0x080fe200078408ff */
[----:B------:R-:W-:Y:S01]  /*15e0*/  IMAD R24, R49, 0x4, R22 ;  /* 0x0000000431187824 */ /* 0x000fe200078e0216 */
[----:B------:R-:W-:-:S02]  /*15f0*/  LEA R118, P1, R27, R54, 0x1 ;  /* 0x000000361b767211 */ /* 0x000fc400078208ff */
[-C--:B------:R-:W-:Y:S02]  /*1600*/  LEA R120, P0, R26, R54.reuse, 0x1 ;  /* 0x000000361a787211 */ /* 0x080fe400078008ff */
[-C--:B------:R-:W-:Y:S01]  /*1610*/  LEA.HI.X.SX32 R123, R25, R43.reuse, 0x1, P2 ;  /* 0x0000002b197b7211 */ /* 0x080fe200010f0eff */
[----:B------:R-:W-:Y:S01]  /*1620*/  IMAD R25, R49, 0x4, R24 ;  /* 0x0000000431197824 */ /* 0x000fe200078e0218 */
[-C--:B------:R-:W-:Y:S02]  /*1630*/  LEA.HI.X.SX32 R119, R27, R43.reuse, 0x1, P1 ;  /* 0x0000002b1b777211 */ /* 0x080fe400008f0eff */
[-C--:B------:R-:W-:Y:S02]  /*1640*/  LEA R116, P2, R28, R54.reuse, 0x1 ;  /* 0x000000361c747211 */ /* 0x080fe400078408ff */
[----:B------:R-:W-:Y:S02]  /*1650*/  LEA R112, P1, R9, R54, 0x1 ;  /* 0x0000003609707211 */ /* 0x000fe400078208ff */
[----:B------:R-:W-:-:S02]  /*1660*/  LEA.HI.X.SX32 R121, R26, R43, 0x1, P0 ;  /* 0x0000002b1a797211 */ /* 0x000fc400000f0eff */
[-C--:B------:R-:W-:Y:S02]  /*1670*/  LEA R114, P0, R29, R54.reuse, 0x1 ;  /* 0x000000361d727211 */ /* 0x080fe400078008ff */
[-C--:B------:R-:W-:Y:S01]  /*1680*/  LEA.HI.X.SX32 R117, R28, R43.reuse, 0x1, P2 ;  /* 0x0000002b1c757211 */ /* 0x080fe200010f0eff */
[----:B------:R-:W-:Y:S01]  /*1690*/  IMAD.SHL.U32 R28, R14, 0x2, RZ ;  /* 0x000000020e1c7824 */ /* 0x000fe200078e00ff */
[-C--:B------:R-:W-:Y:S01]  /*16a0*/  LEA.HI.X.SX32 R113, R9, R43.reuse, 0x1, P1 ;  /* 0x0000002b09717211 */ /* 0x080fe200008f0eff */
[----:B------:R-:W-:Y:S01]  /*16b0*/  IMAD R9, R49, 0x4, R25 ;  /* 0x0000000431097824 */ /* 0x000fe200078e0219 */
[-C--:B------:R-:W-:Y:S02]  /*16c0*/  LEA R110, P2, R10, R54.reuse, 0x1 ;  /* 0x000000360a6e7211 */ /* 0x080fe400078408ff */
[----:B------:R-:W-:Y:S02]  /*16d0*/  LEA.HI.X.SX32 R115, R29, R43, 0x1, P0 ;  /* 0x0000002b1d737211 */ /* 0x000fe400000f0eff */
[----:B------:R-:W-:-:S02]  /*16e0*/  LEA R108, P0, R11, R54, 0x1 ;  /* 0x000000360b6c7211 */ /* 0x000fc400078008ff */
[----:B------:R-:W-:Y:S02]  /*16f0*/  LEA.HI.X.SX32 R111, R10, R43, 0x1, P2 ;  /* 0x0000002b0a6f7211 */ /* 0x000fe400010f0eff */
[----:B------:R-:W-:Y:S02]  /*1700*/  SHF.R.U32.HI R26, RZ, 0x2, R0 ;  /* 0x00000002ff1a7819 */ /* 0x000fe40000011600 */
[----:B------:R-:W-:Y:S02]  /*1710*/  LEA R10, R49, R9, 0x2 ;  /* 0x00000009310a7211 */ /* 0x000fe400078e10ff */
[----:B------:R-:W-:Y:S02]  /*1720*/  LEA.HI.X.SX32 R109, R11, R43, 0x1, P0 ;  /* 0x0000002b0b6d7211 */ /* 0x000fe400000f0eff */
[----:B------:R-:W-:Y:S01]  /*1730*/  LEA R48, P0, R25, R54, 0x1 ;  /* 0x0000003619307211 */ /* 0x000fe200078008ff */
[----:B------:R-:W-:Y:S01]  /*1740*/  IMAD R11, R49, 0x4, R10 ;  /* 0x00000004310b7824 */ /* 0x000fe200078e020a */
[----:B------:R-:W-:-:S02]  /*1750*/  SGXT.U32 R26, R26, 0x3 ;  /* 0x000000031a1a781a */ /* 0x000fc40000000000 */
[-C--:B------:R-:W-:Y:S02]  /*1760*/  LEA R106, P1, R22, R54.reuse, 0x1 ;  /* 0x00000036166a7211 */ /* 0x080fe400078208ff */
[----:B------:R-:W-:Y:S02]  /*1770*/  LEA R46, P2, R24, R54, 0x1 ;  /* 0x00000036182e7211 */ /* 0x000fe400078408ff */
[----:B------:R-:W-:Y:S02]  /*1780*/  LEA.HI.X.SX32 R49, R25, R43, 0x1, P0 ;  /* 0x0000002b19317211 */ /* 0x000fe400000f0eff */
[----:B------:R-:W-:Y:S02]  /*1790*/  SHF.R.U32.HI R25, RZ, 0x3, R12 ;  /* 0x00000003ff197819 */ /* 0x000fe4000001160c */
[C---:B------:R-:W-:Y:S02]  /*17a0*/  LOP3.LUT R36, R26.reuse, 0x10, RZ, 0xfc, !PT ;  /* 0x000000101a247812 */ /* 0x040fe400078efcff */
[----:B------:R-:W-:-:S02]  /*17b0*/  LOP3.LUT R37, R26, 0x18, RZ, 0xfc, !PT ;  /* 0x000000181a257812 */ /* 0x000fc400078efcff */
[----:B------:R-:W-:Y:S01]  /*17c0*/  LOP3.LUT R35, R26, 0x8, RZ, 0xfc, !PT ;  /* 0x000000081a237812 */ /* 0x000fe200078efcff */
[----:B------:R-:W-:Y:S01]  /*17d0*/  IMAD.SHL.U32 R36, R36, 0x20, RZ ;  /* 0x0000002024247824 */ /* 0x000fe200078e00ff */
[-C--:B------:R-:W-:Y:S01]  /*17e0*/  LEA.HI.X.SX32 R107, R22, R43.reuse, 0x1, P1 ;  /* 0x0000002b166b7211 */ /* 0x080fe200008f0eff */
[----:B------:R-:W-:Y:S01]  /*17f0*/  IMAD.SHL.U32 R37, R37, 0x20, RZ ;  /* 0x0000002025257824 */ /* 0x000fe200078e00ff */
[----:B------:R-:W-:Y:S01]  /*1800*/  LEA.HI.X.SX32 R47, R24, R43, 0x1, P2 ;  /* 0x0000002b182f7211 */ /* 0x000fe200010f0eff */
[----:B------:R-:W-:Y:S01]  /*1810*/  IMAD.MOV.U32 R24, RZ, RZ, RZ ;  /* 0x000000ffff187224 */ /* 0x000fe200078e00ff */
[-C--:B------:R-:W-:Y:S02]  /*1820*/  LEA R50, P1, R9, R54.reuse, 0x1 ;  /* 0x0000003609327211 */ /* 0x080fe400078208ff */
[-C--:B------:R-:W-:Y:S02]  /*1830*/  LEA R52, P2, R10, R54.reuse, 0x1 ;  /* 0x000000360a347211 */ /* 0x080fe400078408ff */
[----:B------:R-:W-:-:S02]  /*1840*/  LEA R54, P3, R11, R54, 0x1 ;  /* 0x000000360b367211 */ /* 0x000fc400078608ff */
[----:B------:R-:W-:Y:S02]  /*1850*/  LOP3.LUT R44, R25, 0x1c, RZ, 0xc0, !PT ;  /* 0x0000001c192c7812 */ /* 0x000fe400078ec0ff */
[----:B------:R-:W-:Y:S02]  /*1860*/  SHF.L.U32 R35, R35, 0x5, RZ ;  /* 0x0000000523237819 */ /* 0x000fe400000006ff */
[----:B------:R-:W-:Y:S01]  /*1870*/  LOP3.LUT R34, R23, 0x10, R0, 0x78, !PT ;  /* 0x0000001017227812 */ /* 0x000fe200078e7800 */
[----:B------:R-:W-:Y:S01]  /*1880*/  IMAD.IADD R33, R33, 0x1, R44 ;  /* 0x0000000121217824 */ /* 0x000fe200078e022c */
[-C--:B------:R-:W-:Y:S01]  /*1890*/  LEA.HI.X.SX32 R51, R9, R43.reuse, 0x1, P1 ;  /* 0x0000002b09337211 */ /* 0x080fe200008f0eff */
[----:B------:R-:W-:Y:S01]  /*18a0*/  IMAD.IADD R42, R44, 0x1, R36 ;  /* 0x000000012c2a7824 */ /* 0x000fe200078e0224 */
[-C--:B------:R-:W-:Y:S01]  /*18b0*/  LEA.HI.X.SX32 R53, R10, R43.reuse, 0x1, P2 ;  /* 0x0000002b0a357211 */ /* 0x080fe200010f0eff */
[----:B------:R-:W-:Y:S01]  /*18c0*/  IMAD.MOV.U32 R9, RZ, RZ, RZ ;  /* 0x000000ffff097224 */ /* 0x000fe200078e00ff */
[----:B------:R-:W-:Y:S01]  /*18d0*/  LEA.HI.X.SX32 R55, R11, R43, 0x1, P3 ;  /* 0x0000002b0b377211 */ /* 0x000fe200018f0eff */
[----:B------:R-:W-:Y:S01]  /*18e0*/  IMAD.IADD R43, R44, 0x1, R37 ;  /* 0x000000012c2b7824 */ /* 0x000fe200078e0225 */
[----:B------:R-:W-:Y:S01]  /*18f0*/  LOP3.LUT R29, R26, R7, RZ, 0xfc, !PT ;  /* 0x000000071a1d7212 */ /* 0x000fe200078efcff */
[----:B------:R-:W-:Y:S01]  /*1900*/  IMAD.MOV.U32 R11, RZ, RZ, 0x3f800000 ;  /* 0x3f800000ff0b7424 */ /* 0x000fe200078e00ff */
[----:B------:R-:W-:-:S02]  /*1910*/  LOP3.LUT R30, R7, 0x8, R26, 0xfe, !PT ;  /* 0x00000008071e7812 */ /* 0x000fc400078efe1a */
[C-C-:B------:R-:W-:Y:S02]  /*1920*/  LOP3.LUT R31, R7.reuse, 0x10, R26.reuse, 0xfe, !PT ;  /* 0x00000010071f7812 */ /* 0x140fe400078efe1a */
[----:B------:R-:W-:Y:S02]  /*1930*/  LOP3.LUT R32, R7, 0x18, R26, 0xfe, !PT ;  /* 0x0000001807207812 */ /* 0x000fe400078efe1a */
[----:B------:R-:W-:Y:S02]  /*1940*/  IADD3 R41, R44, R35, RZ ;  /* 0x000000232c297210 */ /* 0x000fe40007ffe0ff */
[----:B------:R-:W-:Y:S02]  /*1950*/  LOP3.LUT P0, RZ, R0, 0x7, RZ, 0xc0, !PT ;  /* 0x0000000700ff7812 */ /* 0x000fe4000780c0ff */
[----:B------:R-:W-:Y:S02]  /*1960*/  ISETP.NE.U32.AND P1, PT, R14, RZ, PT ;  /* 0x000000ff0e00720c */ /* 0x000fe40003f25070 */
[----:B------:R-:W-:-:S02]  /*1970*/  LOP3.LUT R22, R6, 0x40, RZ, 0x3c, !PT ;  /* 0x0000004006167812 */ /* 0x000fc400078e3cff */
[----:B------:R-:W-:Y:S02]  /*1980*/  MOV R10, 0x3f800000 ;  /* 0x3f800000000a7802 */ /* 0x000fe40000000f00 */
[----:B------:R-:W-:Y:S02]  /*1990*/  LEA.HI R28, R15, R28, RZ, 0x1e ;  /* 0x0000001c0f1c7211 */ /* 0x000fe400078ff0ff */
[C---:B------:R-:W-:Y:S02]  /*19a0*/  LOP3.LUT R38, R17.reuse, 0x20, RZ, 0x3c, !PT ;  /* 0x0000002011267812 */ /* 0x040fe400078e3cff */
[C---:B------:R-:W-:Y:S02]  /*19b0*/  LOP3.LUT R39, R17.reuse, 0x40, RZ, 0x3c, !PT ;  /* 0x0000004011277812 */ /* 0x040fe400078e3cff */
[----:B------:R-:W-:Y:S02]  /*19c0*/  LOP3.LUT R40, R17, 0x60, RZ, 0x3c, !PT ;  /* 0x0000006011287812 */ /* 0x000fe400078e3cff */
[----:B------:R-:W-:-:S02]  /*19d0*/  LOP3.LUT R44, R34, 0x20, RZ, 0x3c, !PT ;  /* 0x00000020222c7812 */ /* 0x000fc400078e3cff */
[C---:B------:R-:W-:Y:S02]  /*19e0*/  LOP3.LUT R7, R34.reuse, 0x40, RZ, 0x3c, !PT ;  /* 0x0000004022077812 */ /* 0x040fe400078e3cff */
[----:B------:R-:W-:Y:S02]  /*19f0*/  LOP3.LUT R23, R34, 0x60, RZ, 0x3c, !PT ;  /* 0x0000006022177812 */ /* 0x000fe400078e3cff */
[----:B------:R-:W-:Y:S02]  /*1a00*/  LOP3.LUT R25, R18, 0x40, RZ, 0x3c, !PT ;  /* 0x0000004012197812 */ /* 0x000fe400078e3cff */
[----:B------:R-:W-:Y:S02]  /*1a10*/  LOP3.LUT R26, R21, 0x20, RZ, 0x3c, !PT ;  /* 0x00000020151a7812 */ /* 0x000fe400078e3cff */
[----:B------:R-:W-:Y:S02]  /*1a20*/  LOP3.LUT R27, R20, 0x40, RZ, 0x3c, !PT ;  /* 0x00000040141b7812 */ /* 0x000fe400078e3cff */
.L_x_9:
[----:B------:R-:W-:-:S04]  /*1a30*/  IMAD.WIDE R82, R9, 0x2, R232 ;  /* 0x0000000209527825 */ /* 0x000fc800078e02e8 */
[C---:B------:R-:W-:Y:S01]  /*1a40*/  IMAD.WIDE R78, R9.reuse, 0x2, R230 ;  /* 0x00000002094e7825 */ /* 0x040fe200078e02e6 */
[----:B------:R0:W2:Y:S03]  /*1a50*/  LDG.E.U16 R93, [R82.64] ;  /* 0x00000006525d7981 */ /* 0x0000a6000c1e1500 */
[C---:B------:R-:W-:Y:S01]  /*1a60*/  IMAD.WIDE R58, R9.reuse, 0x2, R224 ;  /* 0x00000002093a7825 */ /* 0x040fe200078e02e0 */
[----:B------:R1:W3:Y:S03]  /*1a70*/  LDG.E.U16 R94, [R78.64] ;  /* 0x000000064e5e7981 */ /* 0x0002e6000c1e1500 */
[C---:B------:R-:W-:Y:S01]  /*1a80*/  IMAD.WIDE R80, R9.reuse, 0x2, R234 ;  /* 0x0000000209507825 */ /* 0x040fe200078e02ea */
[----:B------:R4:W5:Y:S03]  /*1a90*/  LDG.E.U16 R99, [R58.64] ;  /* 0x000000063a637981 */ /* 0x000966000c1e1500 */
[C---:B------:R-:W-:Y:S01]  /*1aa0*/  IMAD.WIDE R76, R9.reuse, 0x2, R228 ;  /* 0x00000002094c7825 */ /* 0x040fe200078e02e4 */
[----:B------:R1:W2:Y:S03]  /*1ab0*/  LDG.E.U16 R92, [R80.64] ;  /* 0x00000006505c7981 */ /* 0x0002a6000c1e1500 */
[C---:B------:R-:W-:Y:S01]  /*1ac0*/  IMAD.WIDE R56, R9.reuse, 0x2, R222 ;  /* 0x0000000209387825 */ /* 0x040fe200078e02de */
[----:B------:R1:W3:Y:S03]  /*1ad0*/  LDG.E.U16 R95, [R76.64] ;  /* 0x000000064c5f7981 */ /* 0x0002e6000c1e1500 */
[C---:B0-----:R-:W-:Y:S01]  /*1ae0*/  IMAD.WIDE R82, R9.reuse, 0x2, R216 ;  /* 0x0000000209527825 */ /* 0x041fe200078e02d8 */
[----:B------:R0:W3:Y:S03]  /*1af0*/  LDG.E.U16 R98, [R56.64] ;  /* 0x0000000638627981 */ /* 0x0000e6000c1e1500 */
[C---:B------:R-:W-:Y:S01]  /*1b00*/  IMAD.WIDE R90, R9.reuse, 0x2, R220 ;  /* 0x00000002095a7825 */ /* 0x040fe200078e02dc */
[----:B------:R0:W3:Y:S03]  /*1b10*/  LDG.E.U16 R103, [R82.64] ;  /* 0x0000000652677981 */ /* 0x0000e6000c1e1500 */
[C---:B------:R-:W-:Y:S01]  /*1b20*/  IMAD.WIDE R88, R9.reuse, 0x2, R218 ;  /* 0x0000000209587825 */ /* 0x040fe200078e02da */
[----:B------:R0:W3:Y:S03]  /*1b30*/  LDG.E.U16 R101, [R90.64] ;  /* 0x000000065a657981 */ /* 0x0000e6000c1e1500 */
[C---:B------:R-:W-:Y:S01]  /*1b40*/  IMAD.WIDE R84, R9.reuse, 0x2, R214 ;  /* 0x0000000209547825 */ /* 0x040fe200078e02d6 */
[----:B------:R0:W3:Y:S03]  /*1b50*/  LDG.E.U16 R100, [R88.64] ;  /* 0x0000000658647981 */ /* 0x0000e6000c1e1500 */
[C---:B------:R-:W-:Y:S01]  /*1b60*/  IMAD.WIDE R86, R9.reuse, 0x2, R212 ;  /* 0x0000000209567825 */ /* 0x040fe200078e02d4 */
[----:B------:R0:W5:Y:S03]  /*1b70*/  LDG.E.U16 R102, [R84.64] ;  /* 0x0000000654667981 */ /* 0x000166000c1e1500 */
[C---:B------:R-:W-:Y:S01]  /*1b80*/  IMAD.WIDE R96, R9.reuse, 0x2, R226 ;  /* 0x0000000209607825 */ /* 0x040fe200078e02e2 */
[----:B------:R0:W5:Y:S03]  /*1b90*/  LDG.E.U16 R141, [R86.64] ;  /* 0x00000006568d7981 */ /* 0x000166000c1e1500 */
[----:B-1----:R-:W-:-:S02]  /*1ba0*/  IMAD.WIDE R78, R9, 0x2, R208 ;  /* 0x00000002094e7825 */ /* 0x002fc400078e02d0 */
[----:B------:R1:W5:Y:S02]  /*1bb0*/  LDG.E.U16 R96, [R96.64] ;  /* 0x0000000660607981 */ /* 0x000364000c1e1500 */
[----:B----4-:R-:W-:-:S04]  /*1bc0*/  IMAD.WIDE R58, R9, 0x2, R202 ;  /* 0x00000002093a7825 */ /* 0x010fc800078e02ca */
[C---:B------:R-:W-:Y:S01]  /*1bd0*/  IMAD.WIDE R80, R9.reuse, 0x2, R210 ;  /* 0x0000000209507825 */ /* 0x040fe200078e02d2 */
[----:B------:R4:W5:Y:S03]  /*1be0*/  LDG.E.U16 R170, [R58.64] ;  /* 0x000000063aaa7981 */ /* 0x000966000c1e1500 */
[C---:B0-----:R-:W-:Y:S01]  /*1bf0*/  IMAD.WIDE R56, R9.reuse, 0x2, R206 ;  /* 0x0000000209387825 */ /* 0x041fe200078e02ce */
[----:B-1----:R0:W5:Y:S03]  /*1c00*/  LDG.E.U16 R97, [R78.64] ;  /* 0x000000064e617981 */ /* 0x002166000c1e1500 */
[C---:B------:R-:W-:Y:S01]  /*1c10*/  IMAD.WIDE R76, R9.reuse, 0x2, R200 ;  /* 0x00000002094c7825 */ /* 0x040fe200078e02c8 */
[----:B------:R1:W5:Y:S03]  /*1c20*/  LDG.E.U16 R166, [R80.64] ;  /* 0x0000000650a67981 */ /* 0x000366000c1e1500 */
        /* <DEDUP_REMOVED lines=10> */
[C---:B0-----:R-:W-:Y:S01]  /*1cd0*/  IMAD.WIDE R78, R9.reuse, 0x2, R184 ;  /* 0x00000002094e7825 */ /* 0x041fe200078e02b8 */
[----:B------:R0:W5:Y:S03]  /*1ce0*/  LDG.E.U16 R238, [R84.64] ;  /* 0x0000000654ee7981 */ /* 0x000166000c1e1500 */
[C---:B----4-:R-:W-:Y:S01]  /*1cf0*/  IMAD.WIDE R58, R9.reuse, 0x2, R176 ;  /* 0x00000002093a7825 */ /* 0x050fe200078e02b0 */
[----:B------:R4:W5:Y:S03]  /*1d00*/  LDG.E.U16 R240, [R86.64] ;  /* 0x0000000656f07981 */ /* 0x000966000c1e1500 */
[C---:B-1----:R-:W-:Y:S01]  /*1d10*/  IMAD.WIDE R80, R9.reuse, 0x2, R190 ;  /* 0x0000000209507825 */ /* 0x042fe200078e02be */
[----:B------:R-:W5:Y:S03]  /*1d20*/  LDG.E.U16 R79, [R78.64] ;  /* 0x000000064e4f7981 */ /* 0x000f66000c1e1500 */
[C---:B------:R-:W-:Y:S01]  /*1d30*/  IMAD.WIDE R56, R9.reuse, 0x2, R182 ;  /* 0x0000000209387825 */ /* 0x040fe200078e02b6 */
[----:B------:R-:W5:Y:S03]  /*1d40*/  LDG.E.U16 R59, [R58.64] ;  /* 0x000000063a3b7981 */ /* 0x000f66000c1e1500 */
[C---:B------:R-:W-:Y:S01]  /*1d50*/  IMAD.WIDE R76, R9.reuse, 0x2, R174 ;  /* 0x00000002094c7825 */ /* 0x040fe200078e02ae */
[----:B------:R1:W5:Y:S03]  /*1d60*/  LDG.E.U16 R80, [R80.64] ;  /* 0x0000000650507981 */ /* 0x000366000c1e1500 */
[C---:B------:R-:W-:Y:S01]  /*1d70*/  IMAD.WIDE R82, R9.reuse, 0x2, R188 ;  /* 0x0000000209527825 */ /* 0x040fe200078e02bc */
[----:B------:R-:W5:Y:S03]  /*1d80*/  LDG.E.U16 R56, [R56.64] ;  /* 0x0000000638387981 */ /* 0x000f66000c1e1500 */
[C---:B------:R-:W-:Y:S01]  /*1d90*/  IMAD.WIDE R90, R9.reuse, 0x2, R204 ;  /* 0x00000002095a7825 */ /* 0x040fe200078e02cc */
[----:B------:R-:W5:Y:S03]  /*1da0*/  LDG.E.U16 R76, [R76.64] ;  /* 0x000000064c4c7981 */ /* 0x000f66000c1e1500 */
[C---:B------:R-:W-:Y:S01]  /*1db0*/  IMAD.WIDE R88, R9.reuse, 0x2, R196 ;  /* 0x0000000209587825 */ /* 0x040fe200078e02c4 */
[----:B------:R-:W5:Y:S03]  /*1dc0*/  LDG.E.U16 R169, [R90.64] ;  /* 0x000000065aa97981 */ /* 0x000f66000c1e1500 */
[C---:B0-----:R-:W-:Y:S01]  /*1dd0*/  IMAD.WIDE R84, R9.reuse, 0x2, R180 ;  /* 0x0000000209547825 */ /* 0x041fe200078e02b4 */
[----:B-1----:R-:W5:Y:S03]  /*1de0*/  LDG.E.U16 R81, [R88.64] ;  /* 0x0000000658517981 */ /* 0x002f66000c1e1500 */
[----:B----4-:R-:W-:Y:S01]  /*1df0*/  IMAD.WIDE R86, R9, 0x2, R164 ;  /* 0x0000000209567825 */ /* 0x010fe200078e02a4 */
[----:B------:R-:W4:Y:S04]  /*1e00*/  LDG.E.U16 R83, [R82.64] ;  /* 0x0000000652537981 */ /* 0x000f28000c1e1500 */
[----:B------:R-:W4:Y:S04]  /*1e10*/  LDG.E.U16 R173, [R84.64] ;  /* 0x0000000654ad7981 */ /* 0x000f28000c1e1500 */
[----:B------:R-:W4:Y:S04]  /*1e20*/  LDG.E.U16 R237, [R86.64] ;  /* 0x0000000656ed7981 */ /* 0x000f28000c1e1500 */
[----:B------:R-:W-:Y:S06]  /*1e30*/  BAR.SYNC.DEFER_BLOCKING 0x0 ;  /* 0x0000000000007b1d */ /* 0x000fec0000010000 */
[----:B--2---:R-:W-:Y:S04]  /*1e40*/  STS.U16 [R17], R92 ;  /* 0x0000005c11007388 */ /* 0x004fe80000000400 */
        /* <DEDUP_REMOVED lines=31> */
[----:B------:R-:W-:Y:S06]  /*2040*/  BAR.SYNC.DEFER_BLOCKING 0x0 ;  /* 0x0000000000007b1d */ /* 0x000fec0000010000 */
[----:B------:R-:W-:Y:S04]  /*2050*/  LDSM.16.MT88.4 R96, [R21+0x4000] ;  /* 0x004000001560783b */ /* 0x000fe80000004200 */
[----:B------:R-:W0:Y:S04]  /*2060*/  LDSM.16.M88.4 R84, [R20] ;  /* 0x000000001454783b */ /* 0x000e280000000200 */
[----:B------:R-:W1:Y:S04]  /*2070*/  LDSM.16.MT88.4 R92, [R26+0x4000] ;  /* 0x004000001a5c783b */ /* 0x000e680000004200 */
[----:B------:R-:W2:Y:S04]  /*2080*/  LDSM.16.MT88.4 R76, [R21+0x4400] ;  /* 0x00440000154c783b */ /* 0x000ea80000004200 */
[----:B------:R-:W3:Y:S04]  /*2090*/  LDSM.16.MT88.4 R88, [R26+0x4400] ;  /* 0x004400001a58783b */ /* 0x000ee80000004200 */
[----:B------:R-:W-:Y:S04]  /*20a0*/  LDSM.16.MT88.4 R100, [R21+0x4800] ;  /* 0x004800001564783b */ /* 0x000fe80000004200 */
[----:B------:R-:W4:Y:S04]  /*20b0*/  LDSM.16.M88.4 R56, [R27] ;  /* 0x000000001b38783b */ /* 0x000f280000000200 */
[----:B------:R-:W5:Y:S01]  /*20c0*/  LDSM.16.MT88.4 R80, [R26+0x4800] ;  /* 0x004800001a50783b */ /* 0x000f620000004200 */
[-C--:B0-----:R-:W-:Y:S08]  /*20d0*/  HMMA.16816.F32 R96, R96, R84.reuse, RZ ;  /* 0x000000546060723c */ /* 0x081ff000000018ff */
[----:B-1----:R-:W-:Y:S11]  /*20e0*/  HMMA.16816.F32 R92, R92, R84, RZ ;  /* 0x000000545c5c723c */ /* 0x002ff600000018ff */
[----:B------:R-:W-:Y:S05]  /*20f0*/  @!UPT UIADD3 URZ, URZ, URZ, URZ ;  /* 0x0000003f3f3ff290 */ /* 0x000fea000fffe03f */
[-C--:B--2---:R-:W-:Y:S01]  /*2100*/  HMMA.16816.F32 R76, R76, R86.reuse, R96 ;  /* 0x000000564c4c723c */ /* 0x084fe20000001860 */
[----:B------:R-:W0:Y:S07]  /*2110*/  LDSM.16.MT88.4 R96, [R21+0x4c00] ;  /* 0x004c00001560783b */ /* 0x000e2e0000004200 */
[----:B---3--:R-:W-:Y:S01]  /*2120*/  HMMA.16816.F32 R84, R88, R86, R92 ;  /* 0x000000565854723c */ /* 0x008fe2000000185c */
[----:B------:R-:W1:Y:S04]  /*2130*/  LDSM.16.MT88.4 R92, [R26+0x4c00] ;  /* 0x004c00001a5c783b */ /* 0x000e680000004200 */
[----:B------:R-:W-:Y:S11]  /*2140*/  LDSM.16.MT88.4 R88, [R21+0x5000] ;  /* 0x005000001558783b */ /* 0x000ff60000004200 */
[-C--:B----4-:R-:W-:Y:S01]  /*2150*/  HMMA.16816.F32 R100, R100, R56.reuse, R76 ;  /* 0x000000386464723c */ /* 0x090fe2000000184c */
[----:B------:R-:W2:Y:S07]  /*2160*/  LDSM.16.M88.4 R76, [R20+0x80] ;  /* 0x00008000144c783b */ /* 0x000eae0000000200 */
[----:B-----5:R-:W-:Y:S01]  /*2170*/  HMMA.16816.F32 R80, R80, R56, R84 ;  /* 0x000000385050723c */ /* 0x020fe20000001854 */
[----:B------:R-:W3:Y:S11]  /*2180*/  LDSM.16.MT88.4 R84, [R26+0x5000] ;  /* 0x005000001a54783b */ /* 0x000ef60000004200 */
[----:B------:R-:W-:Y:S04]  /*2190*/  @!UPT UIADD3 URZ, URZ, URZ, URZ ;  /* 0x0000003f3f3ff290 */ /* 0x000fe8000fffe03f */
[-C--:B0-----:R-:W-:Y:S01]  /*21a0*/  HMMA.16816.F32 R96, R96, R58.reuse, R100 ;  /* 0x0000003a6060723c */ /* 0x081fe20000001864 */
[----:B------:R-:W0:Y:S07]  /*21b0*/  LDSM.16.MT88.4 R100, [R21+0x5400] ;  /* 0x005400001564783b */ /* 0x000e2e0000004200 */
[----:B-1----:R-:W-:Y:S01]  /*21c0*/  HMMA.16816.F32 R80, R92, R58, R80 ;  /* 0x0000003a5c50723c */ /* 0x002fe20000001850 */
[----:B------:R-:W1:Y:S04]  /*21d0*/  LDSM.16.MT88.4 R56, [R26+0x5400] ;  /* 0x005400001a38783b */ /* 0x000e680000004200 */
[----:B------:R-:W-:Y:S11]  /*21e0*/  LDSM.16.M88.4 R92, [R27+0x80] ;  /* 0x000080001b5c783b */ /* 0x000ff60000000200 */
[-C--:B--2---:R-:W-:Y:S01]  /*21f0*/  HMMA.16816.F32 R96, R88, R76.reuse, R96 ;  /* 0x0000004c5860723c */ /* 0x084fe20000001860 */
[----:B------:R-:W2:Y:S07]  /*2200*/  LDSM.16.MT88.4 R88, [R21+0x5800] ;  /* 0x005800001558783b */ /* 0x000eae0000004200 */
[----:B---3--:R-:W-:Y:S01]  /*2210*/  HMMA.16816.F32 R80, R84, R76, R80 ;  /* 0x0000004c5450723c */ /* 0x008fe20000001850 */
[----:B------:R-:W3:Y:S11]  /*2220*/  LDSM.16.MT88.4 R84, [R26+0x5800] ;  /* 0x005800001a54783b */ /* 0x000ef60000004200 */
[----:B------:R-:W-:Y:S04]  /*2230*/  @!UPT UIADD3 URZ, URZ, URZ, URZ ;  /* 0x0000003f3f3ff290 */ /* 0x000fe8000fffe03f */
[-C--:B0-----:R-:W-:Y:S01]  /*2240*/  HMMA.16816.F32 R96, R100, R78.reuse, R96 ;  /* 0x0000004e6460723c */ /* 0x081fe20000001860 */
[----:B------:R-:W0:Y:S07]  /*2250*/  LDSM.16.MT88.4 R100, [R21+0x5c00] ;  /* 0x005c00001564783b */ /* 0x000e2e0000004200 */
[----:B-1----:R-:W-:Y:S01]  /*2260*/  HMMA.16816.F32 R56, R56, R78, R80 ;  /* 0x0000004e3838723c */ /* 0x002fe20000001850 */
[----:B------:R-:W1:Y:S11]  /*2270*/  LDSM.16.MT88.4 R76, [R26+0x5c00] ;  /* 0x005c00001a4c783b */ /* 0x000e760000004200 */
[----:B------:R-:W-:Y:S04]  /*2280*/  @!UPT UIADD3 URZ, URZ, URZ, URZ ;  /* 0x0000003f3f3ff290 */ /* 0x000fe8000fffe03f */
[-C--:B--2---:R-:W-:Y:S08]  /*2290*/  HMMA.16816.F32 R88, R88, R92.reuse, R96 ;  /* 0x0000005c5858723c */ /* 0x084ff00000001860 */
[----:B---3--:R-:W-:Y:S11]  /*22a0*/  HMMA.16816.F32 R56, R84, R92, R56 ;  /* 0x0000005c5438723c */ /* 0x008ff60000001838 */
[----:B------:R-:W-:Y:S05]  /*22b0*/  @!UPT UIADD3 URZ, URZ, URZ, URZ ;  /* 0x0000003f3f3ff290 */ /* 0x000fea000fffe03f */
[-C--:B0-----:R-:W-:Y:S08]  /*22c0*/  HMMA.16816.F32 R88, R100, R94.reuse, R88 ;  /* 0x0000005e6458723c */ /* 0x081ff00000001858 */
[----:B-1----:R-:W-:Y:S07]  /*22d0*/  HMMA.16816.F32 R56, R76, R94, R56 ;  /* 0x0000005e4c38723c */ /* 0x002fee0000001838 */
[----:B------:R-:W-:-:S04]  /*22e0*/  IADD3 R76, R28, UR4, RZ ;  /* 0x000000041c4c7c10 */ /* 0x000fc8000fffe0ff */
[CC--:B------:R-:W-:Y:S02]  /*22f0*/  ISETP.GE.AND P5, PT, R29.reuse, R76.reuse, PT ;  /* 0x0000004c1d00720c */ /* 0x0c0fe40003fa6270 */
[-C--:B------:R-:W-:Y:S02]  /*2300*/  ISETP.GT.AND P6, PT, R29, R76.reuse, PT ;  /* 0x0000004c1d00720c */ /* 0x080fe40003fc4270 */
[----:B------:R-:W-:Y:S01]  /*2310*/  ISETP.GE.AND P2, PT, R30, R76, PT ;  /* 0x0000004c1e00720c */ /* 0x000fe20003f46270 */
[----:B------:R-:W-:Y:S02]  /*2320*/  FMUL R88, R88, c[0x0][0x188] ;  /* 0x0000620058587a20 */ /* 0x000fe40000400000 */
[----:B------:R-:W-:Y:S02]  /*2330*/  FMUL R89, R89, c[0x0][0x188] ;  /* 0x0000620059597a20 */ /* 0x000fe40000400000 */
[----:B------:R-:W-:Y:S01]  /*2340*/  FMUL R90, R90, c[0x0][0x188] ;  /* 0x000062005a5a7a20 */ /* 0x000fe20000400000 */
[----:B------:R-:W-:-:S02]  /*2350*/  FSEL R87, R88, -INF , P5 ;  /* 0xff80000058577808 */ /* 0x000fc40002800000 */
[----:B------:R-:W-:Y:S01]  /*2360*/  FSEL R89, R89, -INF , P6 ;  /* 0xff80000059597808 */ /* 0x000fe20003000000 */
[----:B------:R-:W-:Y:S01]  /*2370*/  FMUL R56, R56, c[0x0][0x188] ;  /* 0x0000620038387a20 */ /* 0x000fe20000400000 */
[----:B------:R-:W-:Y:S01]  /*2380*/  FSEL R90, R90, -INF , P2 ;  /* 0xff8000005a5a7808 */ /* 0x000fe20001000000 */
[----:B------:R-:W-:Y:S01]  /*2390*/  FMUL R57, R57, c[0x0][0x188] ;  /* 0x0000620039397a20 */ /* 0x000fe20000400000 */
[-C--:B------:R-:W-:Y:S01]  /*23a0*/  ISETP.GT.AND P3, PT, R30, R76.reuse, PT ;  /* 0x0000004c1e00720c */ /* 0x080fe20003f64270 */
[----:B------:R-:W-:Y:S01]  /*23b0*/  FMUL R91, R91, c[0x0][0x188] ;  /* 0x000062005b5b7a20 */ /* 0x000fe20000400000 */
[----:B------:R-:W-:Y:S01]  /*23c0*/  BAR.SYNC.DEFER_BLOCKING 0x0 ;  /* 0x0000000000007b1d */ /* 0x000fe20000010000 */
[CC--:B------:R-:W-:Y:S01]  /*23d0*/  ISETP.GE.AND P4, PT, R31.reuse, R76.reuse, PT ;  /* 0x0000004c1f00720c */ /* 0x0c0fe20003f86270 */
[----:B------:R-:W-:Y:S01]  /*23e0*/  FMUL R58, R58, c[0x0][0x188] ;  /* 0x000062003a3a7a20 */ /* 0x000fe20000400000 */
[-C--:B------:R-:W-:Y:S02]  /*23f0*/  ISETP.GT.AND P5, PT, R31, R76.reuse, PT ;  /* 0x0000004c1f00720c */ /* 0x080fe40003fa4270 */
[----:B------:R-:W-:-:S02]  /*2400*/  ISETP.GE.AND P6, PT, R32, R76, PT ;  /* 0x0000004c2000720c */ /* 0x000fc40003fc6270 */
[----:B------:R-:W-:Y:S01]  /*2410*/  ISETP.GT.AND P2, PT, R32, R76, PT ;  /* 0x0000004c2000720c */ /* 0x000fe20003f44270 */
[----:B------:R-:W-:Y:S01]  /*2420*/  FMUL R76, R59, c[0x0][0x188] ;  /* 0x000062003b4c7a20 */ /* 0x000fe20000400000 */
[----:B------:R-:W-:Y:S02]  /*2430*/  FSEL R86, R56, -INF , P4 ;  /* 0xff80000038567808 */ /* 0x000fe40002000000 */
[----:B------:R-:W-:Y:S02]  /*2440*/  FSEL R59, R57, -INF , P5 ;  /* 0xff800000393b7808 */ /* 0x000fe40002800000 */
[----:B------:R-:W-:Y:S02]  /*2450*/  FSEL R91, R91, -INF , P3 ;  /* 0xff8000005b5b7808 */ /* 0x000fe40001800000 */
[----:B------:R-:W-:Y:S02]  /*2460*/  FSEL R57, R58, -INF , P6 ;  /* 0xff8000003a397808 */ /* 0x000fe40003000000 */
[----:B------:R-:W-:-:S02]  /*2470*/  FSEL R56, R76, -INF , P2 ;  /* 0xff8000004c387808 */ /* 0x000fc40001000000 */
[----:B------:R-:W-:Y:S02]  /*2480*/  FMNMX R58, R87, R89, !PT ;  /* 0x00000059573a7209 */ /* 0x000fe40007800000 */
[----:B------:R-:W-:Y:S02]  /*2490*/  FMNMX R76, R90, R91, !PT ;  /* 0x0000005b5a4c7209 */ /* 0x000fe40007800000 */
[----:B------:R-:W-:Y:S02]  /*24a0*/  FMNMX R77, R86, R59, !PT ;  /* 0x0000003b564d7209 */ /* 0x000fe40007800000 */
[----:B------:R-:W-:Y:S01]  /*24b0*/  FMNMX R78, R57, R56, !PT ;  /* 0x00000038394e7209 */ /* 0x000fe20007800000 */
[----:B------:R-:W0:Y:S04]  /*24c0*/  SHFL.BFLY PT, R79, R58, 0x2, 0x1f ;  /* 0x0c401f003a4f7f89 */ /* 0x000e2800000e0000 */
[----:B------:R-:W1:Y:S04]  /*24d0*/  SHFL.BFLY PT, R81, R76, 0x2, 0x1f ;  /* 0x0c401f004c517f89 */ /* 0x000e6800000e0000 */
[----:B------:R-:W2:Y:S04]  /*24e0*/  SHFL.BFLY PT, R80, R77, 0x2, 0x1f ;  /* 0x0c401f004d507f89 */ /* 0x000ea800000e0000 */
[----:B------:R-:W3:Y:S01]  /*24f0*/  SHFL.BFLY PT, R85, R78, 0x2, 0x1f ;  /* 0x0c401f004e557f89 */ /* 0x000ee200000e0000 */
[----:B0-----:R-:W-:-:S02]  /*2500*/  FMNMX R79, R58, R79, !PT ;  /* 0x0000004f3a4f7209 */ /* 0x001fc40007800000 */
[----:B-1----:R-:W-:Y:S02]  /*2510*/  FMNMX R81, R76, R81, !PT ;  /* 0x000000514c517209 */ /* 0x002fe40007800000 */
[----:B--2---:R-:W-:Y:S02]  /*2520*/  FMNMX R83, R77, R80, !PT ;  /* 0x000000504d537209 */ /* 0x004fe40007800000 */
[----:B---3--:R-:W-:Y:S01]  /*2530*/  FMNMX R85, R78, R85, !PT ;  /* 0x000000554e557209 */ /* 0x008fe20007800000 */
[----:B------:R-:W0:Y:S04]  /*2540*/  SHFL.BFLY PT, R80, R79, 0x1, 0x1f ;  /* 0x0c201f004f507f89 */ /* 0x000e2800000e0000 */
[----:B------:R-:W1:Y:S04]  /*2550*/  SHFL.BFLY PT, R82, R81, 0x1, 0x1f ;  /* 0x0c201f0051527f89 */ /* 0x000e6800000e0000 */
[----:B------:R-:W2:Y:S04]  /*2560*/  SHFL.BFLY PT, R84, R83, 0x1, 0x1f ;  /* 0x0c201f0053547f89 */ /* 0x000ea800000e0000 */
[----:B------:R-:W3:Y:S01]  /*2570*/  SHFL.BFLY PT, R58, R85, 0x1, 0x1f ;  /* 0x0c201f00553a7f89 */ /* 0x000ee200000e0000 */
[----:B------:R-:W-:Y:S01]  /*2580*/  BSSY B0, `(.L_x_1) ;  /* 0x0000008000007945 */ /* 0x000fe20003800000 */
[----:B0-----:R-:W-:-:S02]  /*2590*/  FMNMX R80, R79, R80, !PT ;  /* 0x000000504f507209 */ /* 0x001fc40007800000 */
[----:B-1----:R-:W-:Y:S02]  /*25a0*/  FMNMX R82, R81, R82, !PT ;  /* 0x0000005251527209 */ /* 0x002fe40007800000 */
[----:B--2---:R-:W-:Y:S02]  /*25b0*/  FMNMX R77, R83, R84, !PT ;  /* 0x00000054534d7209 */ /* 0x004fe40007800000 */
[----:B---3--:R-:W-:Y:S01]  /*25c0*/  FMNMX R58, R85, R58, !PT ;  /* 0x0000003a553a7209 */ /* 0x008fe20007800000 */
[----:B------:R-:W-:Y:S05]  /*25d0*/  @P1 BRA `(.L_x_2) ;  /* 0x0000002000001947 */ /* 0x000fea0003800000 */
[----:B------:R0:W-:Y:S04]  /*25e0*/  STS [R33], R80 ;  /* 0x0000005021007388 */ /* 0x0001e80000000800 */
[----:B------:R0:W-:Y:S02]  /*25f0*/  STS [R41], R82 ;  /* 0x0000005229007388 */ /* 0x0001e40000000800 */
.L_x_2:
[----:B------:R-:W-:Y:S05]  /*2600*/  BSYNC B0 ;  /* 0x0000000000007941 */ /* 0x000fea0003800000 */
.L_x_1:
[----:B------:R-:W-:Y:S01]  /*2610*/  BSSY B0, `(.L_x_3) ;  /* 0x0000004000007945 */ /* 0x000fe20003800000 */
[----:B------:R-:W-:Y:S05]  /*2620*/  @P1 BRA `(.L_x_4) ;  /* 0x0000002000001947 */ /* 0x000fea0003800000 */
[----:B------:R1:W-:Y:S04]  /*2630*/  STS [R42], R77 ;  /* 0x0000004d2a007388 */ /* 0x0003e80000000800 */
[----:B------:R1:W-:Y:S02]  /*2640*/  @!P1 STS [R43], R58 ;  /* 0x0000003a2b009388 */ /* 0x0003e40000000800 */
.L_x_4:
[----:B------:R-:W-:Y:S05]  /*2650*/  BSYNC B0 ;  /* 0x0000000000007941 */ /* 0x000fea0003800000 */
.L_x_3:
[----:B------:R-:W-:Y:S06]  /*2660*/  BAR.SYNC.DEFER_BLOCKING 0x0 ;  /* 0x0000000000007b1d */ /* 0x000fec0000010000 */
[----:B------:R-:W-:Y:S01]  /*2670*/  BSSY B0, `(.L_x_5) ;  /* 0x000004c000007945 */ /* 0x000fe20003800000 */
[----:B-1----:R-:W1:Y:S04]  /*2680*/  LDS R58, [R12.X4] ;  /* 0x000000000c3a7984 */ /* 0x002e680000004800 */
[----:B-1----:R-:W1:Y:S02]  /*2690*/  SHFL.BFLY PT, R77, R58, 0x4, 0x1f ;  /* 0x0c801f003a4d7f89 */ /* 0x002e6400000e0000 */
[----:B-1----:R-:W-:-:S05]  /*26a0*/  FMNMX R77, R58, R77, !PT ;  /* 0x0000004d3a4d7209 */ /* 0x002fca0007800000 */
[----:B------:R-:W1:Y:S02]  /*26b0*/  SHFL.BFLY PT, R76, R77, 0x2, 0x1f ;  /* 0x0c401f004d4c7f89 */ /* 0x000e6400000e0000 */
[----:B-1----:R-:W-:-:S05]  /*26c0*/  FMNMX R76, R77, R76, !PT ;  /* 0x0000004c4d4c7209 */ /* 0x002fca0007800000 */
[----:B------:R-:W1:Y:S02]  /*26d0*/  SHFL.BFLY PT, R79, R76, 0x1, 0x1f ;  /* 0x0c201f004c4f7f89 */ /* 0x000e6400000e0000 */
[----:B-1----:R-:W-:-:S05]  /*26e0*/  FMNMX R79, R76, R79, !PT ;  /* 0x0000004f4c4f7209 */ /* 0x002fca0007800000 */
[----:B------:R-:W-:Y:S04]  /*26f0*/  @!P0 STS [R12.X4], R79 ;  /* 0x0000004f0c008388 */ /* 0x000fe80000004800 */
[----:B------:R-:W-:Y:S06]  /*2700*/  BAR.SYNC.DEFER_BLOCKING 0x0 ;  /* 0x0000000000007b1d */ /* 0x000fec0000010000 */
[----:B------:R-:W1:Y:S04]  /*2710*/  LDS R166, [R13.X8] ;  /* 0x000000000da67984 */ /* 0x000e680000008800 */
[----:B------:R-:W2:Y:S04]  /*2720*/  LDS R141, [R35] ;  /* 0x00000000238d7984 */ /* 0x000ea80000000800 */
[----:B------:R-:W3:Y:S04]  /*2730*/  LDS R168, [R36] ;  /* 0x0000000024a87984 */ /* 0x000ee80000000800 */
[----:B------:R-:W4:Y:S01]  /*2740*/  LDS R167, [R37] ;  /* 0x0000000025a77984 */ /* 0x000f220000000800 */
[----:B-1----:R-:W-:-:S02]  /*2750*/  FMNMX R166, R166, R105, !PT ;  /* 0x00000069a6a67209 */ /* 0x002fc40007800000 */
[----:B--2---:R-:W-:-:S03]  /*2760*/  FMNMX R141, R141, R138, !PT ;  /* 0x0000008a8d8d7209 */ /* 0x004fc60007800000 */
[----:B------:R-:W-:Y:S01]  /*2770*/  FADD R58, R87, -R166 ;  /* 0x800000a6573a7221 */ /* 0x000fe20000000000 */
[----:B---3--:R-:W-:-:S03]  /*2780*/  FMNMX R168, R168, R139, !PT ;  /* 0x0000008ba8a87209 */ /* 0x008fc60007800000 */
[----:B------:R-:W-:Y:S02]  /*2790*/  FMUL R101, R58, 1.4426950216293334961 ;  /* 0x3fb8aa3b3a657820 */ /* 0x000fe40000400000 */
[----:B------:R-:W-:Y:S01]  /*27a0*/  FADD R58, R89, -R166 ;  /* 0x800000a6593a7221 */ /* 0x000fe20000000000 */
[----:B----4-:R-:W-:Y:S01]  /*27b0*/  FMNMX R167, R167, R140, !PT ;  /* 0x0000008ca7a77209 */ /* 0x010fe20007800000 */
[----:B------:R-:W-:Y:S02]  /*27c0*/  FADD R59, R59, -R168 ;  /* 0x800000a83b3b7221 */ /* 0x000fe40000000000 */
[----:B------:R-:W-:Y:S01]  /*27d0*/  FMUL R94, R58, 1.4426950216293334961 ;  /* 0x3fb8aa3b3a5e7820 */ /* 0x000fe20000400000 */
[----:B------:R-:W-:Y:S01]  /*27e0*/  MUFU.EX2 R101, R101 ;  /* 0x0000006500657308 */ /* 0x000fe20000000800 */
[----:B------:R-:W-:Y:S02]  /*27f0*/  FADD R58, R90, -R141 ;  /* 0x8000008d5a3a7221 */ /* 0x000fe40000000000 */
[----:B------:R-:W-:-:S02]  /*2800*/  FADD R57, R57, -R167 ;  /* 0x800000a739397221 */ /* 0x000fc40000000000 */
[----:B------:R-:W-:Y:S02]  /*2810*/  FMUL R99, R58, 1.4426950216293334961 ;  /* 0x3fb8aa3b3a637820 */ /* 0x000fe40000400000 */
[----:B------:R-:W-:Y:S01]  /*2820*/  FADD R58, R91, -R141 ;  /* 0x8000008d5b3a7221 */ /* 0x000fe20000000000 */
[----:B------:R-:W1:Y:S01]  /*2830*/  MUFU.EX2 R94, R94 ;  /* 0x0000005e005e7308 */ /* 0x000e620000000800 */
[----:B------:R-:W-:Y:S02]  /*2840*/  FADD R56, R56, -R167 ;  /* 0x800000a738387221 */ /* 0x000fe40000000000 */
[----:B------:R-:W-:Y:S02]  /*2850*/  FMUL R92, R58, 1.4426950216293334961 ;  /* 0x3fb8aa3b3a5c7820 */ /* 0x000fe40000400000 */
[----:B------:R-:W-:Y:S02]  /*2860*/  FADD R58, R86, -R168 ;  /* 0x800000a8563a7221 */ /* 0x000fe40000000000 */
[----:B------:R-:W-:Y:S01]  /*2870*/  FMUL R59, R59, 1.4426950216293334961 ;  /* 0x3fb8aa3b3b3b7820 */ /* 0x000fe20000400000 */
[----:B------:R-:W-:Y:S01]  /*2880*/  MUFU.EX2 R99, R99 ;  /* 0x0000006300637308 */ /* 0x000fe20000000800 */
[----:B------:R-:W-:-:S02]  /*2890*/  FMUL R58, R58, 1.4426950216293334961 ;  /* 0x3fb8aa3b3a3a7820 */ /* 0x000fc40000400000 */
[----:B------:R-:W-:Y:S02]  /*28a0*/  FMUL R57, R57, 1.4426950216293334961 ;  /* 0x3fb8aa3b39397820 */ /* 0x000fe40000400000 */
[----:B------:R-:W-:-:S03]  /*28b0*/  FMUL R56, R56, 1.4426950216293334961 ;  /* 0x3fb8aa3b38387820 */ /* 0x000fc60000400000 */
[----:B------:R-:W2:Y:S01]  /*28c0*/  MUFU.EX2 R92, R92 ;  /* 0x0000005c005c7308 */ /* 0x000ea20000000800 */
[----:B-1----:R-:W-:-:S05]  /*28d0*/  FADD R76, R101, R94 ;  /* 0x0000005e654c7221 */ /* 0x002fca0000000000 */
[----:B------:R-:W1:Y:S02]  /*28e0*/  SHFL.BFLY PT, R79, R76, 0x2, 0x1f ;  /* 0x0c401f004c4f7f89 */ /* 0x000e6400000e0000 */
[----:B------:R-:W-:Y:S01]  /*28f0*/  MUFU.EX2 R103, R58 ;  /* 0x0000003a00677308 */ /* 0x000fe20000000800 */
[----:B--2---:R-:W-:-:S07]  /*2900*/  FADD R77, R99, R92 ;  /* 0x0000005c634d7221 */ /* 0x004fce0000000000 */
[----:B------:R-:W2:Y:S01]  /*2910*/  MUFU.EX2 R90, R59 ;  /* 0x0000003b005a7308 */ /* 0x000ea20000000800 */
[----:B------:R-:W3:Y:S07]  /*2920*/  SHFL.BFLY PT, R78, R77, 0x2, 0x1f ;  /* 0x0c401f004d4e7f89 */ /* 0x000eee00000e0000 */
[----:B------:R4:W-:Y:S01]  /*2930*/  MUFU.EX2 R169, R57 ;  /* 0x0000003900a97308 */ /* 0x0009e20000000800 */
[----:B-1----:R-:W-:-:S07]  /*2940*/  FADD R79, R76, R79 ;  /* 0x0000004f4c4f7221 */ /* 0x002fce0000000000 */
[----:B------:R1:W5:Y:S01]  /*2950*/  MUFU.EX2 R88, R56 ;  /* 0x0000003800587308 */ /* 0x0003620000000800 */
[----:B--2---:R-:W-:Y:S01]  /*2960*/  FADD R58, R103, R90 ;  /* 0x0000005a673a7221 */ /* 0x004fe20000000000 */
[----:B------:R-:W2:Y:S01]  /*2970*/  SHFL.BFLY PT, R76, R79, 0x1, 0x1f ;  /* 0x0c201f004f4c7f89 */ /* 0x000ea200000e0000 */
[----:B----4-:R-:W-:-:S03]  /*2980*/  FADD R57, -R166, R105 ;  /* 0x00000069a6397221 */ /* 0x010fc60000000100 */
[----:B------:R-:W4:Y:S01]  /*2990*/  SHFL.BFLY PT, R81, R58, 0x2, 0x1f ;  /* 0x0c401f003a517f89 */ /* 0x000f2200000e0000 */
[----:B------:R-:W-:Y:S02]  /*29a0*/  FMUL R57, R57, 1.4426950216293334961 ;  /* 0x3fb8aa3b39397820 */ /* 0x000fe40000400000 */
[----:B-1----:R-:W-:Y:S02]  /*29b0*/  FADD R56, -R141, R138 ;  /* 0x0000008a8d387221 */ /* 0x002fe40000000100 */
[----:B------:R1:W0:Y:S01]  /*29c0*/  MUFU.EX2 R105, R57 ;  /* 0x0000003900697308 */ /* 0x0002220000000800 */
[----:B---3--:R-:W-:Y:S02]  /*29d0*/  FADD R78, R77, R78 ;  /* 0x0000004e4d4e7221 */ /* 0x008fe40000000000 */
[----:B------:R-:W-:Y:S02]  /*29e0*/  FMUL R138, R56, 1.4426950216293334961 ;  /* 0x3fb8aa3b388a7820 */ /* 0x000fe40000400000 */
[----:B-----5:R-:W-:Y:S01]  /*29f0*/  FADD R59, R169, R88 ;  /* 0x00000058a93b7221 */ /* 0x020fe20000000000 */
[----:B------:R-:W3:Y:S01]  /*2a00*/  SHFL.BFLY PT, R77, R78, 0x1, 0x1f ;  /* 0x0c201f004e4d7f89 */ /* 0x000ee200000e0000 */
[----:B------:R-:W-:-:S02]  /*2a10*/  FADD R56, -R168, R139 ;  /* 0x0000008ba8387221 */ /* 0x000fc40000000100 */
[----:B------:R-:W0:Y:S02]  /*2a20*/  MUFU.EX2 R138, R138 ;  /* 0x0000008a008a7308 */ /* 0x000e240000000800 */
[----:B0-----:R-:W0:Y:S01]  /*2a30*/  SHFL.BFLY PT, R80, R59, 0x2, 0x1f ;  /* 0x0c401f003b507f89 */ /* 0x001e2200000e0000 */
[----:B------:R-:W-:Y:S02]  /*2a40*/  FMUL R139, R56, 1.4426950216293334961 ;  /* 0x3fb8aa3b388b7820 */ /* 0x000fe40000400000 */
[----:B------:R-:W-:Y:S02]  /*2a50*/  FADD R56, -R167, R140 ;  /* 0x0000008ca7387221 */ /* 0x000fe40000000100 */
[----:B--2---:R-:W-:Y:S02]  /*2a60*/  FADD R76, R79, R76 ;  /* 0x0000004c4f4c7221 */ /* 0x004fe40000000000 */
[----:B------:R-:W-:Y:S01]  /*2a70*/  FMUL R56, R56, 1.4426950216293334961 ;  /* 0x3fb8aa3b38387820 */ /* 0x000fe20000400000 */
[----:B------:R-:W2:Y:S01]  /*2a80*/  MUFU.EX2 R139, R139 ;  /* 0x0000008b008b7308 */ /* 0x000ea20000000800 */
[----:B----4-:R-:W-:-:S05]  /*2a90*/  FADD R81, R58, R81 ;  /* 0x000000513a517221 */ /* 0x010fca0000000000 */
[----:B------:R4:W2:Y:S02]  /*2aa0*/  SHFL.BFLY PT, R58, R81, 0x1, 0x1f ;  /* 0x0c201f00513a7f89 */ /* 0x0008a400000e0000 */
[----:B------:R4:W2:Y:S01]  /*2ab0*/  MUFU.EX2 R140, R56 ;  /* 0x00000038008c7308 */ /* 0x0008a20000000800 */
[----:B---3--:R-:W-:Y:S02]  /*2ac0*/  FADD R78, R78, R77 ;  /* 0x0000004d4e4e7221 */ /* 0x008fe40000000000 */
[----:B0-----:R-:W-:-:S05]  /*2ad0*/  FADD R80, R59, R80 ;  /* 0x000000503b507221 */ /* 0x001fca0000000000 */
[----:B-1----:R4:W0:Y:S04]  /*2ae0*/  SHFL.BFLY PT, R57, R80, 0x1, 0x1f ;  /* 0x0c201f0050397f89 */ /* 0x00282800000e0000 */
[----:B------:R-:W-:Y:S06]  /*2af0*/  BAR.SYNC.DEFER_BLOCKING 0x0 ;  /* 0x0000000000007b1d */ /* 0x000fec0000010000 */
[----:B------:R-:W-:Y:S05]  /*2b00*/  @P1 BRA `(.L_x_6) ;  /* 0x0000002000001947 */ /* 0x000fea0003800000 */
[----:B--2-4-:R1:W-:Y:S04]  /*2b10*/  STS [R33], R76 ;  /* 0x0000004c21007388 */ /* 0x0143e80000000800 */
[----:B------:R1:W-:Y:S02]  /*2b20*/  STS [R41], R78 ;  /* 0x0000004e29007388 */ /* 0x0003e40000000800 */
.L_x_6:
[----:B--2-4-:R-:W-:Y:S05]  /*2b30*/  BSYNC B0 ;  /* 0x0000000000007941 */ /* 0x014fea0003800000 */
.L_x_5:
[----:B------:R-:W-:Y:S01]  /*2b40*/  BSSY B0, `(.L_x_7) ;  /* 0x0000006000007945 */ /* 0x000fe20003800000 */
[----:B------:R-:W-:-:S02]  /*2b50*/  FADD R81, R81, R58 ;  /* 0x0000003a51517221 */ /* 0x000fc40000000000 */
[----:B0-----:R-:W-:Y:S01]  /*2b60*/  FADD R80, R80, R57 ;  /* 0x0000003950507221 */ /* 0x001fe20000000000 */
[----:B------:R-:W-:Y:S05]  /*2b70*/  @P1 BRA `(.L_x_8) ;  /* 0x0000002000001947 */ /* 0x000fea0003800000 */
[----:B------:R0:W-:Y:S04]  /*2b80*/  STS [R42], R81 ;  /* 0x000000512a007388 */ /* 0x0001e80000000800 */
[----:B------:R0:W-:Y:S02]  /*2b90*/  @!P1 STS [R43], R80 ;  /* 0x000000502b009388 */ /* 0x0001e40000000800 */
.L_x_8:
[----:B------:R-:W-:Y:S05]  /*2ba0*/  BSYNC B0 ;  /* 0x0000000000007941 */ /* 0x000fea0003800000 */
.L_x_7:
[----:B------:R-:W-:Y:S01]  /*2bb0*/  BAR.SYNC.DEFER_BLOCKING 0x0 ;  /* 0x0000000000007b1d */ /* 0x000fe20000010000 */
[----:B------:R-:W-:-:S04]  /*2bc0*/  IMAD.WIDE R96, R24, 0x2, R160 ;  /* 0x0000000218607825 */ /* 0x000fc800078e02a0 */
[----:B------:R-:W-:-:S04]  /*2bd0*/  IMAD.WIDE R82, R24, 0x2, R162 ;  /* 0x0000000218527825 */ /* 0x000fc800078e02a2 */
[----:B-1----:R-:W-:Y:S01]  /*2be0*/  IMAD.WIDE R76, R24, 0x2, R158 ;  /* 0x00000002184c7825 */ /* 0x002fe200078e029e */
[----:B------:R-:W1:Y:S04]  /*2bf0*/  LDS R56, [R12.X4] ;  /* 0x000000000c387984 */ /* 0x000e680000004800 */
[----:B-1----:R-:W1:Y:S02]  /*2c00*/  SHFL.BFLY PT, R57, R56, 0x4, 0x1f ;  /* 0x0c801f0038397f89 */ /* 0x002e6400000e0000 */
[----:B-1----:R-:W-:-:S05]  /*2c10*/  FADD R57, R56, R57 ;  /* 0x0000003938397221 */ /* 0x002fca0000000000 */
[----:B------:R-:W1:Y:S02]  /*2c20*/  SHFL.BFLY PT, R58, R57, 0x2, 0x1f ;  /* 0x0c401f00393a7f89 */ /* 0x000e6400000e0000 */
[----:B-1----:R-:W-:-:S05]  /*2c30*/  FADD R78, R57, R58 ;  /* 0x0000003a394e7221 */ /* 0x002fca0000000000 */
[----:B------:R-:W1:Y:S02]  /*2c40*/  SHFL.BFLY PT, R59, R78, 0x1, 0x1f ;  /* 0x0c201f004e3b7f89 */ /* 0x000e6400000e0000 */
[----:B-1----:R-:W-:Y:S02]  /*2c50*/  FADD R79, R78, R59 ;  /* 0x0000003b4e4f7221 */ /* 0x002fe40000000000 */
[----:B------:R-:W-:-:S03]  /*2c60*/  IMAD.WIDE R56, R24, 0x2, R146 ;  /* 0x0000000218387825 */ /* 0x000fc600078e0292 */
[----:B------:R1:W-:Y:S01]  /*2c70*/  @!P0 STS [R12.X4], R79 ;  /* 0x0000004f0c008388 */ /* 0x0003e20000004800 */
[----:B------:R-:W-:-:S03]  /*2c80*/  IMAD.WIDE R58, R24, 0x2, R156 ;  /* 0x00000002183a7825 */ /* 0x000fc600078e029c */
[----:B------:R-:W-:Y:S01]  /*2c90*/  BAR.SYNC.DEFER_BLOCKING 0x0 ;  /* 0x0000000000007b1d */ /* 0x000fe20000010000 */
[----:B0-----:R-:W-:-:S04]  /*2ca0*/  IMAD.WIDE R80, R24, 0x2, R150 ;  /* 0x0000000218507825 */ /* 0x001fc800078e0296 */
[----:B------:R-:W-:-:S04]  /*2cb0*/  IMAD.WIDE R86, R24, 0x2, R152 ;  /* 0x0000000218567825 */ /* 0x000fc800078e0298 */
[----:B-1----:R-:W-:-:S04]  /*2cc0*/  IMAD.WIDE R78, R24, 0x2, R148 ;  /* 0x00000002184e7825 */ /* 0x002fc800078e0294 */
[----:B------:R-:W-:-:S04]  /*2cd0*/  IMAD.WIDE R84, R24, 0x2, R142 ;  /* 0x0000000218547825 */ /* 0x000fc800078e028e */
[C---:B------:R-:W-:Y:S01]  /*2ce0*/  IMAD.WIDE R236, R24.reuse, 0x2, R144 ;  /* 0x0000000218ec7825 */ /* 0x040fe200078e0290 */
[----:B------:R0:W2:Y:S04]  /*2cf0*/  LDG.E.U16 R96, [R96.64] ;  /* 0x0000000660607981 */ /* 0x0000a8000c1e1500 */
[----:B------:R1:W3:Y:S04]  /*2d00*/  LDG.E.U16 R93, [R82.64] ;  /* 0x00000006525d7981 */ /* 0x0002e8000c1e1500 */
[----:B------:R4:W5:Y:S04]  /*2d10*/  LDG.E.U16 R91, [R76.64] ;  /* 0x000000064c5b7981 */ /* 0x000968000c1e1500 */
[----:B0-----:R0:W2:Y:S01]  /*2d20*/  LDG.E.U16 R97, [R56.64] ;  /* 0x0000000638617981 */ /* 0x0010a2000c1e1500 */
[----:B-1----:R-:W-:-:S03]  /*2d30*/  IMAD.WIDE R82, R24, 0x2, R136 ;  /* 0x0000000218527825 */ /* 0x002fc600078e0288 */
[----:B------:R1:W2:Y:S01]  /*2d40*/  LDG.E.U16 R251, [R58.64] ;  /* 0x000000063afb7981 */ /* 0x0002a2000c1e1500 */
[----:B----4-:R-:W-:-:S03]  /*2d50*/  IMAD.WIDE R76, R24, 0x2, R134 ;  /* 0x00000002184c7825 */ /* 0x010fc600078e0286 */
[----:B------:R4:W2:Y:S01]  /*2d60*/  LDG.E.U16 R95, [R80.64] ;  /* 0x00000006505f7981 */ /* 0x0008a2000c1e1500 */
[----:B0-----:R-:W-:-:S03]  /*2d70*/  IMAD.WIDE R56, R24, 0x2, R126 ;  /* 0x0000000218387825 */ /* 0x001fc600078e027e */
[----:B------:R0:W2:Y:S01]  /*2d80*/  LDG.E.U16 R247, [R78.64] ;  /* 0x000000064ef77981 */ /* 0x0000a2000c1e1500 */
[----:B-1----:R-:W-:-:S03]  /*2d90*/  IMAD.WIDE R58, R24, 0x2, R132 ;  /* 0x00000002183a7825 */ /* 0x002fc600078e0284 */
[----:B------:R1:W2:Y:S01]  /*2da0*/  LDG.E.U16 R249, [R86.64] ;  /* 0x0000000656f97981 */ /* 0x0002a2000c1e1500 */
[----:B----4-:R-:W-:-:S03]  /*2db0*/  IMAD.WIDE R80, R24, 0x2, R124 ;  /* 0x0000000218507825 */ /* 0x010fc600078e027c */
[----:B------:R4:W2:Y:S01]  /*2dc0*/  LDG.E.U16 R173, [R84.64] ;  /* 0x0000000654ad7981 */ /* 0x0008a2000c1e1500 */
[----:B0-----:R-:W-:-:S03]  /*2dd0*/  IMAD.WIDE R78, R24, 0x2, R122 ;  /* 0x00000002184e7825 */ /* 0x001fc600078e027a */
[----:B------:R0:W2:Y:S01]  /*2de0*/  LDG.E.U16 R100, [R56.64] ;  /* 0x0000000638647981 */ /* 0x0000a2000c1e1500 */
[----:B------:R-:W-:-:S03]  /*2df0*/  IMAD.WIDE R170, R24, 0x2, R154 ;  /* 0x0000000218aa7825 */ /* 0x000fc600078e029a */
        /* <DEDUP_REMOVED lines=12> */
[----:B0-----:R0:W4:Y:S01]  /*2ec0*/  LDG.E.U16 R237, [R80.64] ;  /* 0x0000000650ed7981 */ /* 0x001122000c1e1500 */
[----:B------:R-:W-:-:S03]  /*2ed0*/  IMAD.WIDE R170, R24, 0x2, R130 ;  /* 0x0000000218aa7825 */ /* 0x000fc600078e0282 */
[----:B------:R0:W4:Y:S01]  /*2ee0*/  LDG.E.U16 R236, [R78.64] ;  /* 0x000000064eec7981 */ /* 0x000122000c1e1500 */
[----:B-1----:R-:W-:-:S03]  /*2ef0*/  IMAD.WIDE R86, R24, 0x2, R116 ;  /* 0x0000000218567825 */ /* 0x002fc600078e0274 */
[----:B------:R1:W4:Y:S01]  /*2f00*/  LDG.E.U16 R238, [R84.64] ;  /* 0x0000000654ee7981 */ /* 0x000322000c1e1500 */
[----:B0-----:R-:W-:-:S03]  /*2f10*/  IMAD.WIDE R80, R24, 0x2, R48 ;  /* 0x0000000218507825 */ /* 0x001fc600078e0230 */
[----:B------:R0:W4:Y:S01]  /*2f20*/  LDG.E.U16 R246, [R56.64] ;  /* 0x0000000638f67981 */ /* 0x000122000c1e1500 */
        /* <DEDUP_REMOVED lines=9> */
[----:B------:R-:W4:Y:S01]  /*2fc0*/  LDG.E.U16 R81, [R80.64] ;  /* 0x0000000650517981 */ /* 0x000f22000c1e1500 */
[----:B0-----:R-:W-:-:S03]  /*2fd0*/  IMAD.WIDE R58, R24, 0x2, R50 ;  /* 0x00000002183a7825 */ /* 0x001fc600078e0232 */
[----:B------:R-:W4:Y:S04]  /*2fe0*/  LDG.E.U16 R79, [R78.64] ;  /* 0x000000064e4f7981 */ /* 0x000f28000c1e1500 */
[----:B------:R0:W4:Y:S04]  /*2ff0*/  LDG.E.U16 R87, [R86.64] ;  /* 0x0000000656577981 */ /* 0x000128000c1e1500 */
[----:B------:R1:W4:Y:S04]  /*3000*/  LDG.E.U16 R85, [R84.64] ;  /* 0x0000000654557981 */ /* 0x000328000c1e1500 */
[----:B------:R-:W4:Y:S04]  /*3010*/  LDG.E.U16 R248, [R82.64] ;  /* 0x0000000652f87981 */ /* 0x000f28000c1e1500 */
[----:B------:R-:W4:Y:S04]  /*3020*/  LDG.E.U16 R250, [R76.64] ;  /* 0x000000064cfa7981 */ /* 0x000f28000c1e1500 */
[----:B------:R-:W4:Y:S04]  /*3030*/  LDG.E.U16 R252, [R58.64] ;  /* 0x000000063afc7981 */ /* 0x000f28000c1e1500 */
[----:B------:R-:W4:Y:S01]  /*3040*/  LDG.E.U16 R57, [R56.64] ;  /* 0x0000000638397981 */ /* 0x000f22000c1e1500 */
[----:B------:R-:W-:-:S03]  /*3050*/  F2FP.PACK_AB R88, R88, R169 ;  /* 0x000000a95858723e */ /* 0x000fc600000000ff */
[----:B------:R-:W-:Y:S04]  /*3060*/  LDS R169, [R13.X8] ;  /* 0x000000000da97984 */ /* 0x000fe80000008800 */
[----:B------:R-:W-:Y:S04]  /*3070*/  LDS R170, [R35] ;  /* 0x0000000023aa7984 */ /* 0x000fe80000000800 */
[----:B------:R-:W-:Y:S04]  /*3080*/  LDS R171, [R36] ;  /* 0x0000000024ab7984 */ /* 0x000fe80000000800 */
[----:B------:R-:W-:Y:S04]  /*3090*/  LDS R172, [R37] ;  /* 0x0000000025ac7984 */ /* 0x000fe80000000800 */
[----:B------:R-:W-:Y:S01]  /*30a0*/  BAR.SYNC.DEFER_BLOCKING 0x0 ;  /* 0x0000000000007b1d */ /* 0x000fe20000010000 */
[----:B------:R-:W-:-:S02]  /*30b0*/  F2FP.PACK_AB R101, R94, R101 ;  /* 0x000000655e65723e */ /* 0x000fc400000000ff */
[----:B------:R-:W-:Y:S02]  /*30c0*/  F2FP.PACK_AB R99, R92, R99 ;  /* 0x000000635c63723e */ /* 0x000fe400000000ff */
[----:B------:R-:W-:Y:S01]  /*30d0*/  F2FP.PACK_AB R90, R90, R103 ;  /* 0x000000675a5a723e */ /* 0x000fe200000000ff */
[C---:B------:R-:W-:Y:S02]  /*30e0*/  FMUL R60, R105.reuse, R60 ;  /* 0x0000003c693c7220 */ /* 0x040fe40000400000 */
[C---:B------:R-:W-:Y:S02]  /*30f0*/  FMUL R61, R105.reuse, R61 ;  /* 0x0000003d693d7220 */ /* 0x040fe40000400000 */
[C---:B------:R-:W-:Y:S02]  /*3100*/  FMUL R62, R138.reuse, R62 ;  /* 0x0000003e8a3e7220 */ /* 0x040fe40000400000 */
[----:B------:R-:W-:Y:S02]  /*3110*/  FMUL R63, R138, R63 ;  /* 0x0000003f8a3f7220 */ /* 0x000fe40000400000 */
[----:B------:R-:W-:-:S02]  /*3120*/  FMUL R64, R105, R64 ;  /* 0x0000004069407220 */ /* 0x000fc40000400000 */
[----:B------:R-:W-:Y:S02]  /*3130*/  FMUL R65, R105, R65 ;  /* 0x0000004169417220 */ /* 0x000fe40000400000 */
[C---:B------:R-:W-:Y:S02]  /*3140*/  FMUL R66, R138.reuse, R66 ;  /* 0x000000428a427220 */ /* 0x040fe40000400000 */
[----:B------:R-:W-:Y:S02]  /*3150*/  FMUL R67, R138, R67 ;  /* 0x000000438a437220 */ /* 0x000fe40000400000 */
[C---:B-1----:R-:W-:Y:S02]  /*3160*/  FMUL R84, R139.reuse, R68 ;  /* 0x000000448b547220 */ /* 0x042fe40000400000 */
[----:B0-----:R-:W-:Y:S02]  /*3170*/  FMUL R86, R140, R70 ;  /* 0x000000468c567220 */ /* 0x001fe40000400000 */
[----:B------:R-:W-:-:S02]  /*3180*/  FMUL R72, R139, R72 ;  /* 0x000000488b487220 */ /* 0x000fc40000400000 */
[C---:B------:R-:W-:Y:S02]  /*3190*/  FMUL R73, R139.reuse, R73 ;  /* 0x000000498b497220 */ /* 0x040fe40000400000 */
[C---:B------:R-:W-:Y:S02]  /*31a0*/  FMUL R74, R140.reuse, R74 ;  /* 0x0000004a8c4a7220 */ /* 0x040fe40000400000 */
[----:B------:R-:W-:Y:S01]  /*31b0*/  FMUL R75, R140, R75 ;  /* 0x0000004b8c4b7220 */ /* 0x000fe20000400000 */
[----:B---3--:R-:W-:Y:S04]  /*31c0*/  STS.U16 [R6], R93 ;  /* 0x0000005d06007388 */ /* 0x008fe80000000400 */
[----:B-----5:R-:W-:Y:S04]  /*31d0*/  STS.U16 [R6+0x400], R91 ;  /* 0x0004005b06007388 */ /* 0x020fe80000000400 */
[----:B--2---:R-:W-:Y:S04]  /*31e0*/  STS.U16 [R6+0x1000], R97 ;  /* 0x0010006106007388 */ /* 0x004fe80000000400 */
        /* <DEDUP_REMOVED lines=24> */
[----:B------:R0:W-:Y:S04]  /*3370*/  STS.U16 [R22+0x2e00], R85 ;  /* 0x002e005516007388 */ /* 0x0001e80000000400 */
[----:B------:R-:W-:Y:S04]  /*3380*/  STS.U16 [R22+0x3200], R248 ;  /* 0x003200f816007388 */ /* 0x000fe80000000400 */
[----:B------:R-:W-:Y:S04]  /*3390*/  STS.U16 [R22+0x3600], R250 ;  /* 0x003600fa16007388 */ /* 0x000fe80000000400 */
[----:B------:R-:W-:Y:S04]  /*33a0*/  STS.U16 [R22+0x3a00], R252 ;  /* 0x003a00fc16007388 */ /* 0x000fe80000000400 */
[----:B------:R-:W-:Y:S04]  /*33b0*/  STS.U16 [R22+0x3e00], R57 ;  /* 0x003e003916007388 */ /* 0x000fe80000000400 */
[----:B------:R-:W-:Y:S04]  /*33c0*/  STS [R19+0x6000], R101 ;  /* 0x0060006513007388 */ /* 0x000fe80000000800 */
[----:B------:R-:W-:Y:S04]  /*33d0*/  STS [R19+0x6400], R99 ;  /* 0x0064006313007388 */ /* 0x000fe80000000800 */
[----:B------:R-:W-:Y:S04]  /*33e0*/  STS [R19+0x6800], R90 ;  /* 0x0068005a13007388 */ /* 0x000fe80000000800 */
[----:B------:R-:W-:Y:S04]  /*33f0*/  STS [R19+0x6c00], R88 ;  /* 0x006c005813007388 */ /* 0x000fe80000000800 */
[----:B------:R-:W-:Y:S06]  /*3400*/  BAR.SYNC.DEFER_BLOCKING 0x0 ;  /* 0x0000000000007b1d */ /* 0x000fec0000010000 */
[----:B------:R-:W-:Y:S04]  /*3410*/  LDSM.16.M88.4 R80, [R34+0x6000] ;  /* 0x006000002250783b */ /* 0x000fe80000000200 */
[----:B------:R-:W1:Y:S04]  /*3420*/  LDSM.16.M88.4 R76, [R18] ;  /* 0x00000000124c783b */ /* 0x000e680000000200 */
[----:B------:R-:W2:Y:S04]  /*3430*/  LDSM.16.M88.4 R56, [R18+0x2000] ;  /* 0x002000001238783b */ /* 0x000ea80000000200 */
[----:B------:R-:W3:Y:S04]  /*3440*/  LDSM.16.M88.4 R92, [R34+0x6800] ;  /* 0x00680000225c783b */ /* 0x000ee80000000200 */
[----:B------:R-:W4:Y:S01]  /*3450*/  LDSM.16.M88.4 R88, [R44+0x6800] ;  /* 0x006800002c58783b */ /* 0x000f220000000200 */
[----:B0-----:R-:W-:-:S02]  /*3460*/  FMUL R85, R139, R69 ;  /* 0x000000458b557220 */ /* 0x001fc40000400000 */
[----:B------:R-:W-:Y:S01]  /*3470*/  FMUL R87, R140, R71 ;  /* 0x000000478c577220 */ /* 0x000fe20000400000 */
[----:B------:R-:W-:Y:S04]  /*3480*/  LDSM.16.M88.4 R96, [R7+0x6000] ;  /* 0x006000000760783b */ /* 0x000fe80000000200 */
[----:B------:R-:W-:Y:S04]  /*3490*/  LDSM.16.M88.4 R68, [R25] ;  /* 0x000000001944783b */ /* 0x000fe80000000200 */
[----:B------:R-:W-:Y:S01]  /*34a0*/  LDSM.16.M88.4 R100, [R7+0x6800] ;  /* 0x006800000764783b */ /* 0x000fe20000000200 */
[C---:B-1----:R-:W-:Y:S08]  /*34b0*/  HMMA.16816.F32 R60, R80.reuse, R76, R60 ;  /* 0x0000004c503c723c */ /* 0x042ff0000000183c */
[----:B--2---:R-:W-:Y:S01]  /*34c0*/  HMMA.16816.F32 R64, R80, R56, R64 ;  /* 0x000000385040723c */ /* 0x004fe20000001840 */
[----:B------:R-:W0:Y:S07]  /*34d0*/  LDSM.16.M88.4 R80, [R44+0x6000] ;  /* 0x006000002c50783b */ /* 0x000e2e0000000200 */
[C---:B---3--:R-:W-:Y:S08]  /*34e0*/  HMMA.16816.F32 R84, R92.reuse, R76, R84 ;  /* 0x0000004c5c54723c */ /* 0x048ff00000001854 */
[----:B------:R-:W-:Y:S01]  /*34f0*/  HMMA.16816.F32 R92, R92, R56, R72 ;  /* 0x000000385c5c723c */ /* 0x000fe20000001848 */
[----:B------:R-:W1:Y:S11]  /*3500*/  LDSM.16.M88.4 R72, [R25+0x2000] ;  /* 0x002000001948783b */ /* 0x000e760000000200 */
[----:B------:R-:W-:Y:S04]  /*3510*/  @!UPT UIADD3 URZ, URZ, URZ, URZ ;  /* 0x0000003f3f3ff290 */ /* 0x000fe8000fffe03f */
[C---:B----4-:R-:W-:Y:S08]  /*3520*/  HMMA.16816.F32 R84, R88.reuse, R78, R84 ;  /* 0x0000004e5854723c */ /* 0x050ff00000001854 */
[----:B------:R-:W-:Y:S08]  /*3530*/  HMMA.16816.F32 R92, R88, R58, R92 ;  /* 0x0000003a585c723c */ /* 0x000ff0000000185c */
[C---:B0-----:R-:W-:Y:S01]  /*3540*/  HMMA.16816.F32 R60, R80.reuse, R78, R60 ;  /* 0x0000004e503c723c */ /* 0x041fe2000000183c */
[----:B------:R-:W0:Y:S07]  /*3550*/  LDSM.16.M88.4 R76, [R23+0x6000] ;  /* 0x00600000174c783b */ /* 0x000e2e0000000200 */
[----:B------:R-:W-:Y:S01]  /*3560*/  HMMA.16816.F32 R64, R80, R58, R64 ;  /* 0x0000003a5040723c */ /* 0x000fe20000001840 */
[----:B------:R-:W2:Y:S07]  /*3570*/  LDSM.16.M88.4 R56, [R23+0x6800] ;  /* 0x006800001738783b */ /* 0x000eae0000000200 */
[-C--:B------:R-:W-:Y:S08]  /*3580*/  HMMA.16816.F32 R84, R100, R68.reuse, R84 ;  /* 0x000000446454723c */ /* 0x080ff00000001854 */
[C---:B------:R-:W-:Y:S08]  /*3590*/  HMMA.16816.F32 R60, R96.reuse, R68, R60 ;  /* 0x00000044603c723c */ /* 0x040ff0000000183c */
[-C--:B-1----:R-:W-:Y:S08]  /*35a0*/  HMMA.16816.F32 R64, R96, R72.reuse, R64 ;  /* 0x000000486040723c */ /* 0x082ff00000001840 */
[----:B------:R-:W-:Y:S01]  /*35b0*/  HMMA.16816.F32 R92, R100, R72, R92 ;  /* 0x00000048645c723c */ /* 0x000fe2000000185c */
[----:B------:R-:W-:-:S06]  /*35c0*/  UIADD3 UR4, UR4, 0x40, URZ ;  /* 0x0000004004047890 */ /* 0x000fcc000fffe03f */
[----:B------:R-:W-:Y:S01]  /*35d0*/  ISETP.LE.AND P2, PT, R8, UR4, PT ;  /* 0x0000000408007c0c */ /* 0x000fe2000bf43270 */
[----:B0-----:R-:W-:Y:S01]  /*35e0*/  HMMA.16816.F32 R60, R76, R70, R60 ;  /* 0x000000464c3c723c */ /* 0x001fe2000000183c */
[----:B------:R-:W-:-:S07]  /*35f0*/  FFMA R10, R105, R10, R169 ;  /* 0x0000000a690a7223 */ /* 0x000fce00000000a9 */
[----:B------:R-:W-:Y:S01]  /*3600*/  HMMA.16816.F32 R64, R76, R74, R64 ;  /* 0x0000004a4c40723c */ /* 0x000fe20000001840 */
[----:B------:R-:W-:Y:S02]  /*3610*/  FFMA R11, R138, R11, R170 ;  /* 0x0000000b8a0b7223 */ /* 0x000fe400000000aa */
[----:B------:R-:W-:-:S05]  /*3620*/  FFMA R104, R139, R104, R171 ;  /* 0x000000688b687223 */ /* 0x000fca00000000ab */
[----:B--2---:R-:W-:Y:S01]  /*3630*/  HMMA.16816.F32 R68, R56, R70, R84 ;  /* 0x000000463844723c */ /* 0x004fe20000001854 */
[----:B------:R-:W-:Y:S01]  /*3640*/  FFMA R45, R140, R45, R172 ;  /* 0x0000002d8c2d7223 */ /* 0x000fe200000000ac */
[----:B------:R-:W-:-:S06]  /*3650*/  MOV R139, R168 ;  /* 0x000000a8008b7202 */ /* 0x000fcc0000000f00 */
[----:B------:R-:W-:Y:S01]  /*3660*/  HMMA.16816.F32 R72, R56, R74, R92 ;  /* 0x0000004a3848723c */ /* 0x000fe2000000185c */
[----:B------:R-:W-:-:S06]  /*3670*/  IMAD.MOV.U32 R105, RZ, RZ, R166 ;  /* 0x000000ffff697224 */ /* 0x000fcc00078e00a6 */
[----:B------:R-:W-:Y:S01]  /*3680*/  MOV R56, 0x40 ;  /* 0x0000004000387802 */ /* 0x000fe20000000f00 */
[----:B------:R-:W-:Y:S02]  /*3690*/  IMAD.MOV.U32 R138, RZ, RZ, R141 ;  /* 0x000000ffff8a7224 */ /* 0x000fe400078e008d */
[----:B------:R-:W-:Y:S02]  /*36a0*/  IMAD.MOV.U32 R140, RZ, RZ, R167 ;  /* 0x000000ffff8c7224 */ /* 0x000fe400078e00a7 */
[C---:B------:R-:W-:Y:S02]  /*36b0*/  IMAD R9, R56.reuse, c[0x0][0x1a4], R9 ;  /* 0x0000690038097a24 */ /* 0x040fe400078e0209 */
[----:B------:R-:W-:Y:S01]  /*36c0*/  IMAD R24, R56, c[0x0][0x1b4], R24 ;  /* 0x00006d0038187a24 */ /* 0x000fe200078e0218 */
[----:B------:R-:W-:Y:S01]  /*36d0*/  @P2 CALL.REL.NOINC `(.L_x_0) ;  /* 0x0000001000002944 */ /* 0x000fe20003c00000 */
[----:B------:R-:W-:Y:S05]  /*36e0*/  BRA `(.L_x_9) ;  /* 0xffffe34000007947 */ /* 0x000fea000383ffff */
.L_x_0:
[----:B------:R-:W-:Y:S01]  /*36f0*/  IMAD R7, R2, c[0x0][0x1c0], RZ ;  /* 0x0000700002077a24 */ /* 0x000fe200078e02ff */
[----:B------:R-:W-:Y:S01]  /*3700*/  MOV R21, R10 ;  /* 0x0000000a00157202 */ /* 0x000fe20000000f00 */
[----:B------:R-:W-:Y:S01]  /*3710*/  IMAD R9, R3, c[0x0][0x1c4], RZ ;  /* 0x0000710003097a24 */ /* 0x000fe200078e02ff */
[----:B------:R-:W-:Y:S01]  /*3720*/  MOV R18, R11 ;  /* 0x0000000b00127202 */ /* 0x000fe20000000f00 */
[----:B------:R-:W-:Y:S01]  /*3730*/  IMAD R28, R14, 0x4, R15 ;  /* 0x000000040e1c7824 */ /* 0x000fe200078e020f */
[----:B------:R-:W-:Y:S01]  /*3740*/  FSETP.GEU.AND P3, PT, R21, 1.175494350822287508e-38, PT ;  /* 0x008000001500780b */ /* 0x000fe20003f6e000 */
[----:B------:R-:W-:Y:S01]  /*3750*/  IMAD.SHL.U32 R8, R7, 0x2, RZ ;  /* 0x0000000207087824 */ /* 0x000fe200078e00ff */
[----:B------:R-:W-:Y:S01]  /*3760*/  FSETP.GEU.AND P6, PT, R18, 1.175494350822287508e-38, PT ;  /* 0x008000001200780b */ /* 0x000fe20003fce000 */
[----:B------:R-:W-:Y:S01]  /*3770*/  IMAD.SHL.U32 R15, R9, 0x2, RZ ;  /* 0x00000002090f7824 */ /* 0x000fe200078e00ff */
[----:B------:R-:W-:Y:S01]  /*3780*/  FSETP.GEU.AND P4, PT, R104, 1.175494350822287508e-38, PT ;  /* 0x008000006800780b */ /* 0x000fe20003f8e000 */
[----:B------:R-:W-:Y:S01]  /*3790*/  FMUL R6, R21, 8388608 ;  /* 0x4b00000015067820 */ /* 0x000fe20000400000 */
[----:B------:R-:W-:Y:S01]  /*37a0*/  FSETP.GEU.AND P5, PT, R45, 1.175494350822287508e-38, PT ;  /* 0x008000002d00780b */ /* 0x000fe20003fae000 */
[----:B------:R-:W-:Y:S01]  /*37b0*/  IMAD.HI R9, R9, 0x2, RZ ;  /* 0x0000000209097827 */ /* 0x000fe200078e02ff */
[----:B------:R-:W-:Y:S01]  /*37c0*/  BAR.SYNC.DEFER_BLOCKING 0x0 ;  /* 0x0000000000007b1d */ /* 0x000fe20000010000 */
[----:B------:R-:W-:-:S02]  /*37d0*/  IADD3 R36, P1, P2, R15, c[0x0][0x178], R8 ;  /* 0x00005e000f247a10 */ /* 0x000fc40007a3e008 */
[----:B------:R-:W-:Y:S01]  /*37e0*/  IMAD.HI R8, R7, 0x2, RZ ;  /* 0x0000000207087827 */ /* 0x000fe200078e02ff */
[----:B------:R-:W-:Y:S02]  /*37f0*/  FSEL R50, R6, R21, !P3 ;  /* 0x0000001506327208 */ /* 0x000fe40005800000 */
[----:B------:R-:W-:Y:S01]  /*3800*/  SHF.R.U32.HI R10, RZ, 0x1, R5 ;  /* 0x00000001ff0a7819 */ /* 0x000fe20000011605 */
[----:B------:R-:W-:Y:S01]  /*3810*/  FMUL R7, R18, 8388608 ;  /* 0x4b00000012077820 */ /* 0x000fe20000400000 */
[----:B------:R-:W-:Y:S01]  /*3820*/  IADD3.X R46, R9, c[0x0][0x17c], R8, P1, P2 ;  /* 0x00005f00092e7a10 */ /* 0x000fe20000fe4408 */
[----:B------:R-:W-:Y:S01]  /*3830*/  FMUL R8, R104, 8388608 ;  /* 0x4b00000068087820 */ /* 0x000fe20000400000 */
[----:B------:R-:W-:Y:S01]  /*3840*/  IADD3 R6, R50, -0x3f3504f3, RZ ;  /* 0xc0cafb0d32067810 */ /* 0x000fe20007ffe0ff */
[----:B------:R-:W-:Y:S01]  /*3850*/  IMAD.MOV.U32 R43, RZ, RZ, c[0x0][0x1c8] ;  /* 0x00007200ff2b7624 */ /* 0x000fe200078e00ff */
[----:B------:R-:W-:Y:S01]  /*3860*/  FSEL R77, R7, R18, !P6 ;  /* 0x00000012074d7208 */ /* 0x000fe20007000000 */
[----:B------:R-:W-:Y:S01]  /*3870*/  IMAD.MOV.U32 R47, RZ, RZ, 0x3dc6b27f ;  /* 0x3dc6b27fff2f7424 */ /* 0x000fe200078e00ff */
[----:B------:R-:W-:-:S02]  /*3880*/  LOP3.LUT R11, R6, 0xff800000, RZ, 0xc0, !PT ;  /* 0xff800000060b7812 */ /* 0x000fc400078ec0ff */
[----:B------:R-:W-:Y:S01]  /*3890*/  FSEL R52, R8, R104, !P4 ;  /* 0x0000006808347208 */ /* 0x000fe20006000000 */
[----:B------:R-:W-:Y:S01]  /*38a0*/  FMUL R8, R45, 8388608 ;  /* 0x4b0000002d087820 */ /* 0x000fe20000400000 */
[----:B------:R-:W-:Y:S01]  /*38b0*/  IADD3 R6, R77, -0x3f3504f3, RZ ;  /* 0xc0cafb0d4d067810 */ /* 0x000fe20007ffe0ff */
[----:B------:R-:W0:Y:S01]  /*38c0*/  I2F R7, R11 ;  /* 0x0000000b00077306 */ /* 0x000e220000201400 */
[----:B------:R-:W-:Y:S02]  /*38d0*/  FSETP.GT.AND P1, PT, |R45|, 8.50705917302346158658e+37, PT ;  /* 0x7e8000002d00780b */ /* 0x000fe40003f24200 */
[----:B------:R-:W-:Y:S02]  /*38e0*/  LOP3.LUT R14, R6, 0xff800000, RZ, 0xc0, !PT ;  /* 0xff800000060e7812 */ /* 0x000fe400078ec0ff */
[----:B------:R-:W-:Y:S01]  /*38f0*/  FSEL R79, R8, R45, !P5 ;  /* 0x0000002d084f7208 */ /* 0x000fe20006800000 */
[C---:B------:R-:W-:Y:S01]  /*3900*/  IMAD.SHL.U32 R8, R0.reuse, 0x10, RZ ;  /* 0x0000001000087824 */ /* 0x040fe200078e00ff */
[----:B------:R-:W-:Y:S01]  /*3910*/  LOP3.LUT R5, R0, 0x18, RZ, 0xc0, !PT ;  /* 0x0000001800057812 */ /* 0x000fe200078ec0ff */
[----:B------:R-:W1:Y:S01]  /*3920*/  I2F R9, R14 ;  /* 0x0000000e00097306 */ /* 0x000e620000201400 */
[----:B------:R-:W-:Y:S01]  /*3930*/  IADD3 R0, R79, -0x3f3504f3, RZ ;  /* 0xc0cafb0d4f007810 */ /* 0x000fe20007ffe0ff */
[----:B------:R-:W-:Y:S01]  /*3940*/  IMAD.IADD R38, R77, 0x1, -R14 ;  /* 0x000000014d267824 */ /* 0x000fe200078e0a0e */
[----:B------:R-:W-:Y:S01]  /*3950*/  FSETP.GEU.AND P2, PT, |R45|, 1.175494350822287508e-38, PT ;  /* 0x008000002d00780b */ /* 0x000fe20003f4e200 */
[----:B------:R-:W-:Y:S01]  /*3960*/  IMAD R17, R5, 0x40, R16 ;  /* 0x0000004005117824 */ /* 0x000fe200078e0210 */
[----:B------:R-:W-:Y:S01]  /*3970*/  ISETP.GE.U32.AND P0, PT, R12, 0x20, PT ;  /* 0x000000200c00780c */ /* 0x000fe20003f06070 */
[----:B------:R-:W-:Y:S01]  /*3980*/  @P1 FMUL R45, R45, 0.25 ;  /* 0x3e8000002d2d1820 */ /* 0x000fe20000400000 */
[----:B------:R-:W-:Y:S01]  /*3990*/  LOP3.LUT R16, R0, 0xff800000, RZ, 0xc0, !PT ;  /* 0xff80000000107812 */ /* 0x000fe200078ec0ff */
[----:B------:R-:W-:Y:S01]  /*39a0*/  @P1 FMUL R75, R75, 0.25 ;  /* 0x3e8000004b4b1820 */ /* 0x000fe20000400000 */
[----:B------:R-:W-:Y:S01]  /*39b0*/  LOP3.LUT R12, R8, 0x70, RZ, 0xc0, !PT ;  /* 0x00000070080c7812 */ /* 0x000fe200078ec0ff */
[----:B------:R-:W-:Y:S01]  /*39c0*/  @P1 FMUL R74, R74, 0.25 ;  /* 0x3e8000004a4a1820 */ /* 0x000fe20000400000 */
[----:B------:R-:W-:Y:S01]  /*39d0*/  FSEL R0, RZ, -23, P3 ;  /* 0xc1b80000ff007808 */ /* 0x000fe20001800000 */
[----:B------:R-:W-:Y:S01]  /*39e0*/  @P1 FMUL R71, R71, 0.25 ;  /* 0x3e80000047471820 */ /* 0x000fe20000400000 */
[----:B------:R-:W-:Y:S01]  /*39f0*/  IADD3 R6, R52, -0x3f3504f3, RZ ;  /* 0xc0cafb0d34067810 */ /* 0x000fe20007ffe0ff */
[----:B------:R-:W-:Y:S01]  /*3a00*/  @P1 FMUL R70, R70, 0.25 ;  /* 0x3e80000046461820 */ /* 0x000fe20000400000 */
[----:B------:R-:W-:Y:S01]  /*3a10*/  LEA.HI R49, R5, R12, RZ, 0x1f ;  /* 0x0000000c05317211 */ /* 0x000fe200078ff8ff */
[----:B0-----:R-:W-:Y:S01]  /*3a20*/  FFMA.FTZ R12, R7, 1.1920928955078125e-07, R0 ;  /* 0x34000000070c7823 */ /* 0x001fe20000010000 */
[----:B------:R-:W-:Y:S01]  /*3a30*/  FSEL R0, RZ, -23, P6 ;  /* 0xc1b80000ff007808 */ /* 0x000fe20003000000 */
[----:B------:R-:W-:Y:S01]  /*3a40*/  @!P2 FMUL R45, R45, 16777216 ;  /* 0x4b8000002d2da820 */ /* 0x000fe20000400000 */
[----:B------:R-:W-:Y:S01]  /*3a50*/  LOP3.LUT R15, R6, 0xff800000, RZ, 0xc0, !PT ;  /* 0xff800000060f7812 */ /* 0x000fe200078ec0ff */
[----:B------:R-:W-:Y:S01]  /*3a60*/  I2F R8, R16 ;  /* 0x0000001000087306 */ /* 0x000fe20000201400 */
[----:B------:R-:W-:Y:S01]  /*3a70*/  FSETP.GT.AND P3, PT, |R18|, 8.50705917302346158658e+37, PT ;  /* 0x7e8000001200780b */ /* 0x000fe20003f64200 */
[----:B-1----:R-:W-:Y:S01]  /*3a80*/  FFMA.FTZ R40, R9, 1.1920928955078125e-07, R0 ;  /* 0x3400000009287823 */ /* 0x002fe20000010000 */
[----:B------:R-:W-:Y:S01]  /*3a90*/  FSEL R5, RZ, -23, P4 ;  /* 0xc1b80000ff057808 */ /* 0x000fe20002000000 */
[----:B------:R-:W-:Y:S01]  /*3aa0*/  @!P2 FMUL R75, R75, 16777216 ;  /* 0x4b8000004b4ba820 */ /* 0x000fe20000400000 */
[----:B------:R-:W-:Y:S01]  /*3ab0*/  FSETP.GT.AND P1, PT, |R21|, 8.50705917302346158658e+37, PT ;  /* 0x7e8000001500780b */ /* 0x000fe20003f24200 */
[----:B------:R-:W-:Y:S01]  /*3ac0*/  @!P2 FMUL R74, R74, 16777216 ;  /* 0x4b8000004a4aa820 */ /* 0x000fe20000400000 */
[----:B------:R-:W-:Y:S01]  /*3ad0*/  FSETP.GT.AND P4, PT, |R104|, 8.50705917302346158658e+37, PT ;  /* 0x7e8000006800780b */ /* 0x000fe20003f84200 */
[----:B------:R-:W0:Y:S01]  /*3ae0*/  I2F R6, R15 ;  /* 0x0000000f00067306 */ /* 0x000e220000201400 */
[----:B------:R-:W-:Y:S01]  /*3af0*/  FSEL R7, RZ, -23, P5 ;  /* 0xc1b80000ff077808 */ /* 0x000fe20002800000 */
[----:B------:R-:W-:Y:S01]  /*3b00*/  @!P2 FMUL R71, R71, 16777216 ;  /* 0x4b8000004747a820 */ /* 0x000fe20000400000 */
[----:B------:R-:W-:Y:S01]  /*3b10*/  FSETP.GEU.AND P6, PT, |R18|, 1.175494350822287508e-38, PT ;  /* 0x008000001200780b */ /* 0x000fe20003fce200 */
[----:B------:R-:W-:Y:S01]  /*3b20*/  @!P2 FMUL R70, R70, 16777216 ;  /* 0x4b8000004646a820 */ /* 0x000fe20000400000 */
[----:B------:R-:W-:Y:S01]  /*3b30*/  FSETP.GEU.AND P5, PT, |R21|, 1.175494350822287508e-38, PT ;  /* 0x008000001500780b */ /* 0x000fe20003fae200 */
[----:B------:R-:W-:Y:S01]  /*3b40*/  @P3 FMUL R18, R18, 0.25 ;  /* 0x3e80000012123820 */ /* 0x000fe20000400000 */
[----:B------:R-:W-:Y:S01]  /*3b50*/  FSETP.GEU.AND P2, PT, |R104|, 1.175494350822287508e-38, PT ;  /* 0x008000006800780b */ /* 0x000fe20003f4e200 */
[----:B------:R1:W2:Y:S01]  /*3b60*/  MUFU.RCP R0, R45 ;  /* 0x0000002d00007308 */ /* 0x0002a20000001000 */
[----:B------:R-:W-:Y:S01]  /*3b70*/  SHF.L.U32 R17, R17, 0x2, RZ ;  /* 0x0000000211117819 */ /* 0x000fe200000006ff */
[----:B------:R-:W-:Y:S01]  /*3b80*/  @P1 FMUL R21, R21, 0.25 ;  /* 0x3e80000015151820 */ /* 0x000fe20000400000 */
[----:B------:R-:W-:Y:S01]  /*3b90*/  IADD3 R41, R52, -R15, RZ ;  /* 0x8000000f34297210 */ /* 0x000fe20007ffe0ff */
[----:B------:R-:W-:Y:S01]  /*3ba0*/  @P4 FMUL R104, R104, 0.25 ;  /* 0x3e80000068684820 */ /* 0x000fe20000400000 */
[----:B------:R-:W-:Y:S01]  /*3bb0*/  LOP3.LUT R48, R17, R10, RZ, 0x3c, !PT ;  /* 0x0000000a11307212 */ /* 0x000fe200078e3cff */
[----:B------:R-:W-:-:S02]  /*3bc0*/  @P3 FMUL R67, R67, 0.25 ;  /* 0x3e80000043433820 */ /* 0x000fc40000400000 */
[----:B------:R-:W-:Y:S02]  /*3bd0*/  @!P6 FMUL R18, R18, 16777216 ;  /* 0x4b8000001212e820 */ /* 0x000fe40000400000 */
[----:B------:R-:W-:Y:S02]  /*3be0*/  @!P5 FMUL R21, R21, 16777216 ;  /* 0x4b8000001515d820 */ /* 0x000fe40000400000 */
[----:B------:R-:W-:Y:S02]  /*3bf0*/  @!P2 FMUL R104, R104, 16777216 ;  /* 0x4b8000006868a820 */ /* 0x000fe40000400000 */
[----:B0-----:R-:W-:Y:S02]  /*3c00*/  FFMA.FTZ R42, R6, 1.1920928955078125e-07, R5 ;  /* 0x34000000062a7823 */ /* 0x001fe40000010005 */
[----:B-1----:R-:W-:Y:S02]  /*3c10*/  FFMA.FTZ R45, R8, 1.1920928955078125e-07, R7 ;  /* 0x34000000082d7823 */ /* 0x002fe40000010007 */
[----:B------:R-:W0:Y:S01]  /*3c20*/  MUFU.RCP R7, R18 ;  /* 0x0000001200077308 */ /* 0x000e220000001000 */
[----:B--2---:R-:W-:-:S02]  /*3c30*/  FMUL R5, R0, R75 ;  /* 0x0000004b00057220 */ /* 0x004fc40000400000 */
[C---:B------:R-:W-:Y:S02]  /*3c40*/  FMUL R6, R0.reuse, R74 ;  /* 0x0000004a00067220 */ /* 0x040fe40000400000 */
[C---:B------:R-:W-:Y:S02]  /*3c50*/  FMUL R10, R0.reuse, R71 ;  /* 0x00000047000a7220 */ /* 0x040fe40000400000 */
[----:B------:R-:W-:Y:S01]  /*3c60*/  FMUL R9, R0, R70 ;  /* 0x0000004600097220 */ /* 0x000fe20000400000 */
[----:B------:R-:W1:Y:S01]  /*3c70*/  MUFU.RCP R8, R21 ;  /* 0x0000001500087308 */ /* 0x000e620000001000 */
[----:B------:R-:W-:Y:S01]  /*3c80*/  @P3 FMUL R66, R66, 0.25 ;  /* 0x3e80000042423820 */ /* 0x000fe20000400000 */
[----:B------:R-:W-:Y:S01]  /*3c90*/  F2FP.PACK_AB R10, R5, R10 ;  /* 0x0000000a050a723e */ /* 0x000fe200000000ff */
[----:B------:R-:W-:Y:S02]  /*3ca0*/  @P3 FMUL R63, R63, 0.25 ;  /* 0x3e8000003f3f3820 */ /* 0x000fe40000400000 */
[----:B------:R-:W-:-:S02]  /*3cb0*/  @P3 FMUL R62, R62, 0.25 ;  /* 0x3e8000003e3e3820 */ /* 0x000fc40000400000 */
[----:B------:R-:W-:Y:S01]  /*3cc0*/  @P1 FMUL R65, R65, 0.25 ;  /* 0x3e80000041411820 */ /* 0x000fe20000400000 */
[----:B------:R-:W2:Y:S01]  /*3cd0*/  MUFU.RCP R0, R104 ;  /* 0x0000006800007308 */ /* 0x000ea20000001000 */
[----:B------:R-:W-:Y:S02]  /*3ce0*/  @P1 FMUL R64, R64, 0.25 ;  /* 0x3e80000040401820 */ /* 0x000fe40000400000 */
[----:B------:R-:W-:Y:S02]  /*3cf0*/  @P1 FMUL R61, R61, 0.25 ;  /* 0x3e8000003d3d1820 */ /* 0x000fe40000400000 */
[----:B------:R-:W-:Y:S02]  /*3d00*/  @P1 FMUL R60, R60, 0.25 ;  /* 0x3e8000003c3c1820 */ /* 0x000fe40000400000 */
[----:B------:R-:W-:Y:S02]  /*3d10*/  @P4 FMUL R73, R73, 0.25 ;  /* 0x3e80000049494820 */ /* 0x000fe40000400000 */
[----:B------:R-:W-:-:S02]  /*3d20*/  @P4 FMUL R72, R72, 0.25 ;  /* 0x3e80000048484820 */ /* 0x000fc40000400000 */
[----:B------:R-:W-:Y:S02]  /*3d30*/  @P4 FMUL R69, R69, 0.25 ;  /* 0x3e80000045454820 */ /* 0x000fe40000400000 */
[----:B------:R-:W-:Y:S02]  /*3d40*/  @P4 FMUL R68, R68, 0.25 ;  /* 0x3e80000044444820 */ /* 0x000fe40000400000 */
[----:B------:R-:W-:Y:S02]  /*3d50*/  @!P6 FMUL R67, R67, 16777216 ;  /* 0x4b8000004343e820 */ /* 0x000fe40000400000 */
[----:B------:R-:W-:Y:S02]  /*3d60*/  @!P6 FMUL R66, R66, 16777216 ;  /* 0x4b8000004242e820 */ /* 0x000fe40000400000 */
[----:B------:R-:W-:Y:S02]  /*3d70*/  @!P6 FMUL R63, R63, 16777216 ;  /* 0x4b8000003f3fe820 */ /* 0x000fe40000400000 */
[----:B------:R-:W-:-:S02]  /*3d80*/  @!P6 FMUL R62, R62, 16777216 ;  /* 0x4b8000003e3ee820 */ /* 0x000fc40000400000 */
[----:B------:R-:W-:Y:S02]  /*3d90*/  @!P5 FMUL R65, R65, 16777216 ;  /* 0x4b8000004141d820 */ /* 0x000fe40000400000 */
[----:B------:R-:W-:Y:S02]  /*3da0*/  @!P5 FMUL R64, R64, 16777216 ;  /* 0x4b8000004040d820 */ /* 0x000fe40000400000 */
[----:B------:R-:W-:Y:S02]  /*3db0*/  @!P5 FMUL R61, R61, 16777216 ;  /* 0x4b8000003d3dd820 */ /* 0x000fe40000400000 */
[----:B------:R-:W-:Y:S01]  /*3dc0*/  @!P5 FMUL R60, R60, 16777216 ;  /* 0x4b8000003c3cd820 */ /* 0x000fe20000400000 */
[----:B------:R-:W-:Y:S01]  /*3dd0*/  ISETP.GE.U32.AND P5, PT, R77, 0x7f800000, PT ;  /* 0x7f8000004d00780c */ /* 0x000fe20003fa6070 */
[----:B------:R-:W-:Y:S02]  /*3de0*/  @!P2 FMUL R73, R73, 16777216 ;  /* 0x4b8000004949a820 */ /* 0x000fe40000400000 */
[----:B------:R-:W-:-:S02]  /*3df0*/  @!P2 FMUL R72, R72, 16777216 ;  /* 0x4b8000004848a820 */ /* 0x000fc40000400000 */
[----:B------:R-:W-:Y:S02]  /*3e00*/  @!P2 FMUL R69, R69, 16777216 ;  /* 0x4b8000004545a820 */ /* 0x000fe40000400000 */
[----:B------:R-:W-:Y:S02]  /*3e10*/  @!P2 FMUL R68, R68, 16777216 ;  /* 0x4b8000004444a820 */ /* 0x000fe40000400000 */
[C---:B0-----:R-:W-:Y:S02]  /*3e20*/  FMUL R19, R7.reuse, R67 ;  /* 0x0000004307137220 */ /* 0x041fe40000400000 */
[C---:B------:R-:W-:Y:S02]  /*3e30*/  FMUL R20, R7.reuse, R66 ;  /* 0x0000004207147220 */ /* 0x040fe40000400000 */
[C---:B------:R-:W-:Y:S02]  /*3e40*/  FMUL R24, R7.reuse, R63 ;  /* 0x0000003f07187220 */ /* 0x040fe40000400000 */
[----:B------:R-:W-:-:S02]  /*3e50*/  FMUL R23, R7, R62 ;  /* 0x0000003e07177220 */ /* 0x000fc40000400000 */
[C---:B-1----:R-:W-:Y:S01]  /*3e60*/  FMUL R21, R8.reuse, R65 ;  /* 0x0000004108157220 */ /* 0x042fe20000400000 */
[----:B------:R-:W-:Y:S01]  /*3e70*/  F2FP.PACK_AB R19, R19, R24 ;  /* 0x000000181313723e */ /* 0x000fe200000000ff */
[----:B------:R-:W-:Y:S01]  /*3e80*/  FMUL R22, R8, R64 ;  /* 0x0000004008167220 */ /* 0x000fe20000400000 */
[----:B------:R-:W-:Y:S01]  /*3e90*/  F2FP.PACK_AB R20, R20, R23 ;  /* 0x000000171414723e */ /* 0x000fe200000000ff */
[C---:B------:R-:W-:Y:S02]  /*3ea0*/  FMUL R26, R8.reuse, R61 ;  /* 0x0000003d081a7220 */ /* 0x040fe40000400000 */
[----:B------:R-:W-:Y:S02]  /*3eb0*/  FMUL R25, R8, R60 ;  /* 0x0000003c08197220 */ /* 0x000fe40000400000 */
[C---:B--2---:R-:W-:Y:S01]  /*3ec0*/  FMUL R7, R0.reuse, R73 ;  /* 0x0000004900077220 */ /* 0x044fe20000400000 */
[----:B------:R-:W-:Y:S01]  /*3ed0*/  F2FP.PACK_AB R21, R21, R26 ;  /* 0x0000001a1515723e */ /* 0x000fe200000000ff */
[----:B------:R-:W-:Y:S01]  /*3ee0*/  FMUL R8, R0, R72 ;  /* 0x0000004800087220 */ /* 0x000fe20000400000 */
[----:B------:R-:W-:Y:S01]  /*3ef0*/  F2FP.PACK_AB R22, R22, R25 ;  /* 0x000000191616723e */ /* 0x000fe200000000ff */
[----:B------:R-:W-:Y:S01]  /*3f00*/  FMUL R18, R0, R69 ;  /* 0x0000004500127220 */ /* 0x000fe20000400000 */
[----:B------:R-:W-:Y:S01]  /*3f10*/  F2FP.PACK_AB R25, R6, R9 ;  /* 0x000000090619723e */ /* 0x000fe200000000ff */
[----:B------:R-:W-:-:S02]  /*3f20*/  FMUL R17, R0, R68 ;  /* 0x0000004400117220 */ /* 0x000fc40000400000 */
[----:B------:R-:W-:Y:S01]  /*3f30*/  IMAD R0, R4, c[0x0][0x1c8], RZ ;  /* 0x0000720004007a24 */ /* 0x000fe200078e02ff */
[----:B------:R-:W-:Y:S01]  /*3f40*/  F2FP.PACK_AB R24, R7, R18 ;  /* 0x000000120718723e */ /* 0x000fe200000000ff */
[----:B------:R-:W-:Y:S01]  /*3f50*/  IMAD.IADD R44, R79, 0x1, -R16 ;  /* 0x000000014f2c7824 */ /* 0x000fe200078e0a10 */
[----:B------:R-:W-:Y:S01]  /*3f60*/  F2FP.PACK_AB R23, R8, R17 ;  /* 0x000000110817723e */ /* 0x000fe200000000ff */
[----:B------:R-:W-:Y:S01]  /*3f70*/  IMAD.U32 R8, R28, 0x8, R13 ;  /* 0x000000081c087824 */ /* 0x000fe200078e000d */
[C---:B------:R-:W-:Y:S01]  /*3f80*/  LEA R7, R43.reuse, R0, 0x3 ;  /* 0x000000002b077211 */ /* 0x040fe200078e18ff */
[----:B------:R-:W-:Y:S01]  /*3f90*/  FADD R38, R38, -1 ;  /* 0xbf80000026267421 */ /* 0x000fe20000000000 */
[----:B------:R-:W-:Y:S02]  /*3fa0*/  LEA R4, P1, R0, R36, 0x1 ;  /* 0x0000002400047211 */ /* 0x000fe400078208ff */
[C---:B------:R-:W-:Y:S01]  /*3fb0*/  LOP3.LUT R18, R8.reuse, 0x20, RZ, 0x3c, !PT ;  /* 0x0000002008127812 */ /* 0x040fe200078e3cff */
[----:B------:R-:W-:Y:S01]  /*3fc0*/  IMAD R9, R43, 0x8, R7 ;  /* 0x000000082b097824 */ /* 0x000fe200078e0207 */
[----:B------:R-:W-:Y:S01]  /*3fd0*/  STS [R8], R22 ;  /* 0x0000001608007388 */ /* 0x000fe20000000800 */
[----:B------:R-:W-:-:S02]  /*3fe0*/  LOP3.LUT R26, R8, 0x40, RZ, 0x3c, !PT ;  /* 0x00000040081a7812 */ /* 0x000fc400078e3cff */
[----:B------:R-:W-:Y:S01]  /*3ff0*/  LEA.HI.X.SX32 R5, R0, R46, 0x1, P1 ;  /* 0x0000002e00057211 */ /* 0x000fe200008f0eff */
[----:B------:R0:W-:Y:S01]  /*4000*/  STS [R8+0x80], R21 ;  /* 0x0000801508007388 */ /* 0x0001e20000000800 */
[----:B------:R-:W-:Y:S02]  /*4010*/  LEA R17, R43, R9, 0x3 ;  /* 0x000000092b117211 */ /* 0x000fe400078e18ff */
[----:B------:R-:W-:Y:S01]  /*4020*/  IADD3 R0, R50, -R11, RZ ;  /* 0x8000000b32007210 */ /* 0x000fe20007ffe0ff */
[----:B------:R-:W-:Y:S01]  /*4030*/  STS [R18+0x800], R20 ;  /* 0x0008001412007388 */ /* 0x000fe20000000800 */
[----:B------:R-:W-:Y:S02]  /*4040*/  LOP3.LUT R27, R8, 0x60, RZ, 0x3c, !PT ;  /* 0x00000060081b7812 */ /* 0x000fe400078e3cff */
[-C--:B------:R-:W-:Y:S01]  /*4050*/  LEA R6, P2, R7, R36.reuse, 0x1 ;  /* 0x0000002407067211 */ /* 0x080fe200078408ff */
[----:B------:R1:W-:Y:S01]  /*4060*/  STS [R18+0x880], R19 ;  /* 0x0008801312007388 */ /* 0x0003e20000000800 */
[----:B------:R-:W-:Y:S01]  /*4070*/  FADD R0, R0, -1 ;  /* 0xbf80000000007421 */ /* 0x000fe20000000000 */
[----:B0-----:R-:W-:-:S02]  /*4080*/  LEA R8, P3, R9, R36, 0x1 ;  /* 0x0000002409087211 */ /* 0x001fc400078608ff */
[----:B------:R-:W-:Y:S01]  /*4090*/  STS [R26+0x1080], R24 ;  /* 0x001080181a007388 */ /* 0x000fe20000000800 */
[-C--:B------:R-:W-:Y:S02]  /*40a0*/  LEA.HI.X.SX32 R7, R7, R46.reuse, 0x1, P2 ;  /* 0x0000002e07077211 */ /* 0x080fe400010f0eff */
[----:B------:R-:W-:Y:S01]  /*40b0*/  LEA.HI.X.SX32 R9, R9, R46, 0x1, P3 ;  /* 0x0000002e09097211 */ /* 0x000fe200018f0eff */
[----:B------:R0:W-:Y:S01]  /*40c0*/  STS [R26+0x1000], R23 ;  /* 0x001000171a007388 */ /* 0x0001e20000000800 */
[----:B-1----:R-:W-:-:S03]  /*40d0*/  IMAD R18, R43, 0x8, R17 ;  /* 0x000000082b127824 */ /* 0x002fc600078e0211 */
[----:B------:R1:W-:Y:S01]  /*40e0*/  STS [R27+0x1880], R10 ;  /* 0x0018800a1b007388 */ /* 0x0003e20000000800 */
[C---:B------:R-:W-:Y:S02]  /*40f0*/  FFMA.FTZ R19, R0.reuse, R47, -0.16845393180847167969 ;  /* 0xbe2c7f3000137423 */ /* 0x040fe4000001002f */
[C---:B------:R-:W-:Y:S01]  /*4100*/  IMAD R20, R43.reuse, 0x8, R18 ;  /* 0x000000082b147824 */ /* 0x040fe200078e0212 */
[----:B------:R2:W-:Y:S01]  /*4110*/  STS [R27+0x1800], R25 ;  /* 0x001800191b007388 */ /* 0x0005e20000000800 */
[----:B------:R-:W-:Y:S02]  /*4120*/  FFMA.FTZ R21, R0, R19, 0.1716887056827545166 ;  /* 0x3e2fcf2a00157423 */ /* 0x000fe40000010013 */
[----:B------:R-:W-:Y:S01]  /*4130*/  IMAD R22, R43, 0x8, R20 ;  /* 0x000000082b167824 */ /* 0x000fe200078e0214 */
[----:B------:R-:W-:Y:S01]  /*4140*/  BAR.SYNC.DEFER_BLOCKING 0x0 ;  /* 0x0000000000007b1d */ /* 0x000fe20000010000 */
[-C--:B------:R-:W-:Y:S01]  /*4150*/  LEA R16, P2, R20, R36.reuse, 0x1 ;  /* 0x0000002414107211 */ /* 0x080fe200078408ff */
[----:B0-----:R-:W-:Y:S01]  /*4160*/  FFMA.FTZ R23, R0, R21, -0.17900948226451873779 ;  /* 0xbe374e4300177423 */ /* 0x001fe20000010015 */
[----:B-1----:R-:W-:Y:S01]  /*4170*/  LEA R10, P1, R17, R36, 0x1 ;  /* 0x00000024110a7211 */ /* 0x002fe200078208ff */
[----:B------:R-:W-:-:S02]  /*4180*/  IMAD R24, R43, 0x8, R22 ;  /* 0x000000082b187824 */ /* 0x000fc400078e0216 */
[C---:B--2---:R-:W-:Y:S01]  /*4190*/  FFMA.FTZ R25, R0.reuse, R23, 0.20512372255325317383 ;  /* 0x3e520bf400197423 */ /* 0x044fe20000010017 */
[----:B------:R-:W-:Y:S02]  /*41a0*/  LEA.HI.X.SX32 R11, R17, R46, 0x1, P1 ;  /* 0x0000002e110b7211 */ /* 0x000fe400008f0eff */
[C---:B------:R-:W-:Y:S01]  /*41b0*/  LEA R26, R43.reuse, R24, 0x3 ;  /* 0x000000182b1a7211 */ /* 0x040fe200078e18ff */
[----:B------:R-:W-:Y:S01]  /*41c0*/  FFMA.FTZ R27, R0, R25, -0.24046532809734344482 ;  /* 0xbe763c8b001b7423 */ /* 0x000fe20000010019 */
[----:B------:R-:W-:Y:S02]  /*41d0*/  LEA R14, P1, R18, R36, 0x1 ;  /* 0x00000024120e7211 */ /* 0x000fe400078208ff */
[-C--:B------:R-:W-:Y:S01]  /*41e0*/  LEA.HI.X.SX32 R17, R20, R46.reuse, 0x1, P2 ;  /* 0x0000002e14117211 */ /* 0x080fe200010f0eff */
[C---:B------:R-:W-:Y:S01]  /*41f0*/  IMAD R28, R43.reuse, 0x8, R26 ;  /* 0x000000082b1c7824 */ /* 0x040fe200078e021a */
[----:B------:R-:W-:Y:S01]  /*4200*/  LEA.HI.X.SX32 R15, R18, R46, 0x1, P1 ;  /* 0x0000002e120f7211 */ /* 0x000fe200008f0eff */
[----:B------:R-:W-:Y:S01]  /*4210*/  FFMA.FTZ R29, R0, R27, 0.28857114911079406738 ;  /* 0x3e93bf99001d7423 */ /* 0x000fe2000001001b */
[-C--:B------:R-:W-:Y:S01]  /*4220*/  LEA R18, P1, R22, R36.reuse, 0x1 ;  /* 0x0000002416127211 */ /* 0x080fe200078208ff */
[----:B------:R-:W-:Y:S01]  /*4230*/  IMAD R30, R43, 0x8, R28 ;  /* 0x000000082b1e7824 */ /* 0x000fe200078e021c */
[----:B------:R-:W-:Y:S01]  /*4240*/  LEA R20, P2, R24, R36, 0x1 ;  /* 0x0000002418147211 */ /* 0x000fe200078408ff */
[----:B------:R-:W-:Y:S01]  /*4250*/  FFMA.FTZ R39, R0, R29, -0.36067417263984680176 ;  /* 0xbeb8aa4900277423 */ /* 0x000fe2000001001d */
[----:B------:R-:W-:-:S02]  /*4260*/  LEA.HI.X.SX32 R19, R22, R46, 0x1, P1 ;  /* 0x0000002e16137211 */ /* 0x000fc400008f0eff */
[C---:B------:R-:W-:Y:S01]  /*4270*/  LEA R31, R43.reuse, R30, 0x3 ;  /* 0x0000001e2b1f7211 */ /* 0x040fe200078e18ff */
[----:B------:R-:W0:Y:S01]  /*4280*/  LDS R51, [R48] ;  /* 0x0000000030337984 */ /* 0x000e220000000800 */
[----:B------:R-:W-:Y:S01]  /*4290*/  LEA.HI.X.SX32 R21, R24, R46, 0x1, P2 ;  /* 0x0000002e18157211 */ /* 0x000fe200010f0eff */
[----:B------:R-:W-:Y:S01]  /*42a0*/  FFMA.FTZ R39, R0, R39, 0.48089820146560668945 ;  /* 0x3ef6384a00277423 */ /* 0x000fe20000010027 */
[-C--:B------:R-:W-:Y:S01]  /*42b0*/  LEA R22, P1, R26, R36.reuse, 0x1 ;  /* 0x000000241a167211 */ /* 0x080fe200078208ff */
[C---:B------:R-:W-:Y:S01]  /*42c0*/  IMAD R33, R43.reuse, 0x8, R31 ;  /* 0x000000082b217824 */ /* 0x040fe200078e021f */
[----:B------:R-:W-:Y:S01]  /*42d0*/  LEA R24, P2, R28, R36, 0x1 ;  /* 0x000000241c187211 */ /* 0x000fe200078408ff */
[----:B------:R-:W1:Y:S01]  /*42e0*/  LDS R53, [R48+0x100] ;  /* 0x0001000030357984 */ /* 0x000e620000000800 */
[-C--:B------:R-:W-:Y:S01]  /*42f0*/  LEA.HI.X.SX32 R23, R26, R46.reuse, 0x1, P1 ;  /* 0x0000002e1a177211 */ /* 0x080fe200008f0eff */
[C---:B------:R-:W-:Y:S01]  /*4300*/  IMAD R35, R43.reuse, 0x8, R33 ;  /* 0x000000082b237824 */ /* 0x040fe200078e0221 */
[----:B------:R-:W-:Y:S01]  /*4310*/  LEA.HI.X.SX32 R25, R28, R46, 0x1, P2 ;  /* 0x0000002e1c197211 */ /* 0x000fe200010f0eff */
[----:B------:R-:W2:Y:S01]  /*4320*/  LDS R55, [R48+0x200] ;  /* 0x0002000030377984 */ /* 0x000ea20000000800 */
[-C--:B------:R-:W-:Y:S01]  /*4330*/  LEA R26, P1, R30, R36.reuse, 0x1 ;  /* 0x000000241e1a7211 */ /* 0x080fe200078208ff */
[C---:B------:R-:W-:Y:S01]  /*4340*/  FFMA.FTZ R39, R0.reuse, R39, -0.72134751081466674805 ;  /* 0xbf38aa3b00277423 */ /* 0x040fe20000010027 */
[----:B------:R-:W-:Y:S01]  /*4350*/  LEA R37, R43, R35, 0x3 ;  /* 0x000000232b257211 */ /* 0x000fe200078e18ff */
[----:B------:R-:W3:Y:S01]  /*4360*/  LDS R57, [R48+0x300] ;  /* 0x0003000030397984 */ /* 0x000ee20000000800 */
[----:B------:R-:W-:Y:S01]  /*4370*/  LEA R28, P2, R31, R36, 0x1 ;  /* 0x000000241f1c7211 */ /* 0x000fe200078408ff */
[----:B------:R-:W-:Y:S01]  /*4380*/  FMUL R39, R0, R39 ;  /* 0x0000002700277220 */ /* 0x000fe20000400000 */
[-C--:B------:R-:W-:Y:S01]  /*4390*/  LEA.HI.X.SX32 R27, R30, R46.reuse, 0x1, P1 ;  /* 0x0000002e1e1b7211 */ /* 0x080fe200008f0eff */
[----:B------:R-:W-:Y:S01]  /*43a0*/  IMAD R43, R43, 0x8, R37 ;  /* 0x000000082b2b7824 */ /* 0x000fe200078e0225 */
[----:B------:R-:W-:Y:S01]  /*43b0*/  LEA.HI.X.SX32 R29, R31, R46, 0x1, P2 ;  /* 0x0000002e1f1d7211 */ /* 0x000fe200010f0eff */
[----:B------:R-:W4:Y:S01]  /*43c0*/  LDS R59, [R48+0x400] ;  /* 0x00040000303b7984 */ /* 0x000f220000000800 */
[-C--:B------:R-:W-:Y:S01]  /*43d0*/  LEA R30, P1, R33, R36.reuse, 0x1 ;  /* 0x00000024211e7211 */ /* 0x080fe200078208ff */
[C---:B------:R-:W-:Y:S01]  /*43e0*/  FMUL R39, R0.reuse, R39 ;  /* 0x0000002700277220 */ /* 0x040fe20000400000 */
[-C--:B------:R-:W-:Y:S01]  /*43f0*/  LEA R32, P2, R35, R36.reuse, 0x1 ;  /* 0x0000002423207211 */ /* 0x080fe200078408ff */
[----:B------:R-:W5:Y:S01]  /*4400*/  LDS R61, [R48+0x500] ;  /* 0x00050000303d7984 */ /* 0x000f620000000800 */
[-C--:B------:R-:W-:Y:S01]  /*4410*/  LEA R34, P3, R37, R36.reuse, 0x1 ;  /* 0x0000002425227211 */ /* 0x080fe200078608ff */
[----:B------:R-:W-:Y:S01]  /*4420*/  FFMA.FTZ R39, R0, 1.4426950216293334961, R39 ;  /* 0x3fb8aa3b00277823 */ /* 0x000fe20000010027 */
[----:B------:R-:W-:Y:S01]  /*4430*/  LEA R36, P4, R43, R36, 0x1 ;  /* 0x000000242b247211 */ /* 0x000fe200078808ff */
[----:B------:R-:W5:Y:S01]  /*4440*/  LDS R63, [R48+0x600] ;  /* 0x00060000303f7984 */ /* 0x000f620000000800 */
[-C--:B------:R-:W-:Y:S01]  /*4450*/  LEA.HI.X.SX32 R31, R33, R46.reuse, 0x1, P1 ;  /* 0x0000002e211f7211 */ /* 0x080fe200008f0eff */
[----:B------:R-:W-:Y:S01]  /*4460*/  FADD R12, R12, R39 ;  /* 0x000000270c0c7221 */ /* 0x000fe20000000000 */
[-C--:B------:R-:W-:Y:S01]  /*4470*/  LEA.HI.X.SX32 R33, R35, R46.reuse, 0x1, P2 ;  /* 0x0000002e23217211 */ /* 0x080fe200010f0eff */
[----:B------:R-:W5:Y:S01]  /*4480*/  LDS R65, [R48+0x700] ;  /* 0x0007000030417984 */ /* 0x000f620000000800 */
[----:B------:R-:W-:-:S02]  /*4490*/  LEA.HI.X.SX32 R35, R37, R46, 0x1, P3 ;  /* 0x0000002e25237211 */ /* 0x000fc400018f0eff */
[----:B------:R-:W-:Y:S01]  /*44a0*/  LEA.HI.X.SX32 R37, R43, R46, 0x1, P4 ;  /* 0x0000002e2b257211 */ /* 0x000fe200020f0eff */
[----:B------:R-:W-:Y:S01]  /*44b0*/  FADD R43, R41, -1 ;  /* 0xbf800000292b7421 */ /* 0x000fe20000000000 */
[----:B------:R-:W-:Y:S01]  /*44c0*/  ISETP.GE.U32.AND P4, PT, R50, 0x7f800000, PT ;  /* 0x7f8000003200780c */ /* 0x000fe20003f86070 */
[----:B------:R-:W-:Y:S01]  /*44d0*/  FADD R46, R44, -1 ;  /* 0xbf8000002c2e7421 */ /* 0x000fe20000000000 */
[----:B------:R-:W-:Y:S01]  /*44e0*/  ISETP.GE.U32.AND P1, PT, R79, 0x7f800000, PT ;  /* 0x7f8000004f00780c */ /* 0x000fe20003f26070 */
[-C--:B------:R-:W-:Y:S01]  /*44f0*/  FFMA.FTZ R41, R38, R47.reuse, -0.16845393180847167969 ;  /* 0xbe2c7f3026297423 */ /* 0x080fe2000001002f */
[----:B0-----:R0:W-:Y:S01]  /*4500*/  STG.E.U16 [R4.64], R51 ;  /* 0x0000003304007986 */ /* 0x0011e2000c101506 */
[-C--:B------:R-:W-:Y:S01]  /*4510*/  FFMA.FTZ R44, R43, R47.reuse, -0.16845393180847167969 ;  /* 0xbe2c7f302b2c7423 */ /* 0x080fe2000001002f */
[----:B------:R-:W-:Y:S01]  /*4520*/  ISETP.GE.U32.AND P3, PT, R52, 0x7f800000, PT ;  /* 0x7f8000003400780c */ /* 0x000fe20003f66070 */
[----:B------:R-:W-:Y:S01]  /*4530*/  FFMA.FTZ R47, R46, R47, -0.16845393180847167969 ;  /* 0xbe2c7f302e2f7423 */ /* 0x000fe2000001002f */
[----:B------:R-:W-:Y:S01]  /*4540*/  FSETP.NEU.AND P2, PT, R50, RZ, PT ;  /* 0x000000ff3200720b */ /* 0x000fe20003f4d000 */
[----:B------:R-:W-:Y:S01]  /*4550*/  FFMA.FTZ R41, R38, R41, 0.1716887056827545166 ;  /* 0x3e2fcf2a26297423 */ /* 0x000fe20000010029 */
[----:B-1----:R1:W-:Y:S01]  /*4560*/  STG.E.U16 [R6.64], R53 ;  /* 0x0000003506007986 */ /* 0x0023e2000c101506 */
[----:B------:R-:W-:-:S02]  /*4570*/  FFMA.FTZ R47, R46, R47, 0.1716887056827545166 ;  /* 0x3e2fcf2a2e2f7423 */ /* 0x000fc4000001002f */
[----:B------:R-:W-:Y:S01]  /*4580*/  FFMA.FTZ R44, R43, R44, 0.1716887056827545166 ;  /* 0x3e2fcf2a2b2c7423 */ /* 0x000fe2000001002c */
[----:B--2---:R-:W-:Y:S01]  /*4590*/  STG.E.U16 [R8.64], R55 ;  /* 0x0000003708007986 */ /* 0x004fe2000c101506 */
[----:B------:R-:W-:Y:S01]  /*45a0*/  FFMA.FTZ R47, R46, R47, -0.17900948226451873779 ;  /* 0xbe374e432e2f7423 */ /* 0x000fe2000001002f */
[----:B0-----:R-:W-:Y:S01]  /*45b0*/  PRMT R4, R55, 0x7632, R4 ;  /* 0x0000763237047816 */ /* 0x001fe20000000004 */
[----:B------:R-:W-:Y:S01]  /*45c0*/  FFMA.FTZ R41, R38, R41, -0.17900948226451873779 ;  /* 0xbe374e4326297423 */ /* 0x000fe20000010029 */
[----:B---3--:R0:W-:Y:S01]  /*45d0*/  STG.E.U16 [R10.64], R57 ;  /* 0x000000390a007986 */ /* 0x0081e2000c101506 */
[C---:B------:R-:W-:Y:S02]  /*45e0*/  FFMA.FTZ R47, R46.reuse, R47, 0.20512372255325317383 ;  /* 0x3e520bf42e2f7423 */ /* 0x040fe4000001002f */
[----:B------:R-:W-:Y:S01]  /*45f0*/  FFMA.FTZ R44, R43, R44, -0.17900948226451873779 ;  /* 0xbe374e432b2c7423 */ /* 0x000fe2000001002c */
[----:B-1----:R-:W-:Y:S01]  /*4600*/  PRMT R6, R57, 0x7632, R6 ;  /* 0x0000763239067816 */ /* 0x002fe20000000006 */
[----:B------:R-:W-:Y:S01]  /*4610*/  FFMA.FTZ R47, R46, R47, -0.24046532809734344482 ;  /* 0xbe763c8b2e2f7423 */ /* 0x000fe2000001002f */
[----:B----4-:R1:W-:Y:S01]  /*4620*/  STG.E.U16 [R14.64], R59 ;  /* 0x0000003b0e007986 */ /* 0x0103e2000c101506 */
[----:B------:R-:W-:-:S02]  /*4630*/  FFMA.FTZ R41, R38, R41, 0.20512372255325317383 ;  /* 0x3e520bf426297423 */ /* 0x000fc40000010029 */
[C---:B------:R-:W-:Y:S01]  /*4640*/  FFMA.FTZ R47, R46.reuse, R47, 0.28857114911079406738 ;  /* 0x3e93bf992e2f7423 */ /* 0x040fe2000001002f */
[----:B-----5:R2:W-:Y:S01]  /*4650*/  STG.E.U16 [R16.64], R61 ;  /* 0x0000003d10007986 */ /* 0x0205e2000c101506 */
[----:B------:R-:W-:Y:S01]  /*4660*/  FFMA.FTZ R44, R43, R44, 0.20512372255325317383 ;  /* 0x3e520bf42b2c7423 */ /* 0x000fe2000001002c */
[----:B0-----:R-:W-:Y:S01]  /*4670*/  PRMT R11, R51, 0x7632, R11 ;  /* 0x00007632330b7816 */ /* 0x001fe2000000000b */
[----:B------:R-:W-:Y:S01]  /*4680*/  FFMA.FTZ R47, R46, R47, -0.36067417263984680176 ;  /* 0xbeb8aa492e2f7423 */ /* 0x000fe2000001002f */
[----:B------:R0:W-:Y:S01]  /*4690*/  STG.E.U16 [R18.64], R63 ;  /* 0x0000003f12007986 */ /* 0x0001e2000c101506 */
[----:B------:R-:W-:Y:S02]  /*46a0*/  FFMA.FTZ R41, R38, R41, -0.24046532809734344482 ;  /* 0xbe763c8b26297423 */ /* 0x000fe40000010029 */
[C---:B------:R-:W-:Y:S01]  /*46b0*/  FFMA.FTZ R47, R46.reuse, R47, 0.48089820146560668945 ;  /* 0x3ef6384a2e2f7423 */ /* 0x040fe2000001002f */
[----:B------:R-:W-:Y:S01]  /*46c0*/  STG.E.U16 [R20.64], R65 ;  /* 0x0000004114007986 */ /* 0x000fe2000c101506 */
[----:B------:R-:W-:Y:S01]  /*46d0*/  FFMA.FTZ R44, R43, R44, -0.24046532809734344482 ;  /* 0xbe763c8b2b2c7423 */ /* 0x000fe2000001002c */
[----:B-1----:R-:W-:Y:S01]  /*46e0*/  PRMT R15, R59, 0x7632, R15 ;  /* 0x000076323b0f7816 */ /* 0x002fe2000000000f */
[C---:B------:R-:W-:Y:S01]  /*46f0*/  FFMA.FTZ R47, R46.reuse, R47, -0.72134751081466674805 ;  /* 0xbf38aa3b2e2f7423 */ /* 0x040fe2000001002f */
[----:B------:R-:W-:Y:S01]  /*4700*/  STG.E.U16 [R22.64], R11 ;  /* 0x0000000b16007986 */ /* 0x000fe2000c101506 */
[----:B------:R-:W-:Y:S01]  /*4710*/  @P4 IMAD.MOV.U32 R0, RZ, RZ, 0x7f800000 ;  /* 0x7f800000ff004424 */ /* 0x000fe200078e00ff */
[----:B--2---:R-:W-:Y:S01]  /*4720*/  PRMT R16, R61, 0x7632, R16 ;  /* 0x000076323d107816 */ /* 0x004fe20000000010 */
[----:B------:R-:W-:Y:S01]  /*4730*/  FMUL R47, R46, R47 ;  /* 0x0000002f2e2f7220 */ /* 0x000fe20000400000 */
[----:B------:R-:W-:Y:S01]  /*4740*/  PRMT R17, R63, 0x7632, R17 ;  /* 0x000076323f117816 */ /* 0x000fe20000000011 */
[----:B------:R-:W-:Y:S01]  /*4750*/  FFMA.FTZ R41, R38, R41, 0.28857114911079406738 ;  /* 0x3e93bf9926297423 */ /* 0x000fe20000010029 */
[----:B0-----:R-:W-:Y:S01]  /*4760*/  PRMT R18, R65, 0x7632, R18 ;  /* 0x0000763241127816 */ /* 0x001fe20000000012 */
[----:B------:R-:W-:-:S02]  /*4770*/  FMUL R47, R46, R47 ;  /* 0x0000002f2e2f7220 */ /* 0x000fc40000400000 */
[----:B------:R-:W-:Y:S02]  /*4780*/  FFMA.FTZ R44, R43, R44, 0.28857114911079406738 ;  /* 0x3e93bf992b2c7423 */ /* 0x000fe4000001002c */
[----:B------:R-:W-:Y:S02]  /*4790*/  FFMA.FTZ R46, R46, 1.4426950216293334961, R47 ;  /* 0x3fb8aa3b2e2e7823 */ /* 0x000fe4000001002f */
[----:B------:R-:W-:Y:S01]  /*47a0*/  @P4 FFMA.FTZ R12, R50, R0, +INF ;  /* 0x7f800000320c4423 */ /* 0x000fe20000010000 */
[----:B------:R-:W-:Y:S01]  /*47b0*/  FSETP.NEU.AND P4, PT, R77, RZ, PT ;  /* 0x000000ff4d00720b */ /* 0x000fe20003f8d000 */
[----:B------:R-:W-:Y:S02]  /*47c0*/  FFMA.FTZ R41, R38, R41, -0.36067417263984680176 ;  /* 0xbeb8aa4926297423 */ /* 0x000fe40000010029 */
[----:B------:R-:W-:Y:S01]  /*47d0*/  @P1 IMAD.MOV.U32 R0, RZ, RZ, 0x7f800000 ;  /* 0x7f800000ff001424 */ /* 0x000fe200078e00ff */
[----:B------:R-:W-:Y:S01]  /*47e0*/  FSEL R7, R12, -INF , P2 ;  /* 0xff8000000c077808 */ /* 0x000fe20001000000 */
[----:B------:R-:W-:-:S02]  /*47f0*/  FFMA.FTZ R44, R43, R44, -0.36067417263984680176 ;  /* 0xbeb8aa492b2c7423 */ /* 0x000fc4000001002c */
[----:B------:R-:W-:Y:S02]  /*4800*/  FADD R45, R45, R46 ;  /* 0x0000002e2d2d7221 */ /* 0x000fe40000000000 */
[C---:B------:R-:W-:Y:S02]  /*4810*/  FFMA.FTZ R41, R38.reuse, R41, 0.48089820146560668945 ;  /* 0x3ef6384a26297423 */ /* 0x040fe40000010029 */
[----:B------:R-:W-:Y:S01]  /*4820*/  @P1 FFMA.FTZ R45, R79, R0, +INF ;  /* 0x7f8000004f2d1423 */ /* 0x000fe20000010000 */
[----:B------:R-:W-:Y:S01]  /*4830*/  PRMT R0, R53, 0x7632, R0 ;  /* 0x0000763235007816 */ /* 0x000fe20000000000 */
[C---:B------:R-:W-:Y:S02]  /*4840*/  FFMA.FTZ R44, R43.reuse, R44, 0.48089820146560668945 ;  /* 0x3ef6384a2b2c7423 */ /* 0x040fe4000001002c */
[C---:B------:R-:W-:Y:S02]  /*4850*/  FFMA.FTZ R41, R38.reuse, R41, -0.72134751081466674805 ;  /* 0xbf38aa3b26297423 */ /* 0x040fe40000010029 */
[----:B------:R-:W-:Y:S01]  /*4860*/  FFMA.FTZ R44, R43, R44, -0.72134751081466674805 ;  /* 0xbf38aa3b2b2c7423 */ /* 0x000fe2000001002c */
[----:B------:R0:W-:Y:S01]  /*4870*/  STG.E.U16 [R24.64], R0 ;  /* 0x0000000018007986 */ /* 0x0001e2000c101506 */
[----:B------:R-:W-:-:S02]  /*4880*/  FMUL R41, R38, R41 ;  /* 0x0000002926297220 */ /* 0x000fc40000400000 */
[C---:B------:R-:W-:Y:S01]  /*4890*/  FMUL R44, R43.reuse, R44 ;  /* 0x0000002c2b2c7220 */ /* 0x040fe20000400000 */
[----:B------:R1:W-:Y:S01]  /*48a0*/  STG.E.U16 [R26.64], R4 ;  /* 0x000000041a007986 */ /* 0x0003e2000c101506 */
[C---:B------:R-:W-:Y:S02]  /*48b0*/  FMUL R41, R38.reuse, R41 ;  /* 0x0000002926297220 */ /* 0x040fe40000400000 */
[C---:B------:R-:W-:Y:S01]  /*48c0*/  FMUL R44, R43.reuse, R44 ;  /* 0x0000002c2b2c7220 */ /* 0x040fe20000400000 */
[----:B------:R1:W-:Y:S01]  /*48d0*/  STG.E.U16 [R28.64], R6 ;  /* 0x000000061c007986 */ /* 0x0003e2000c101506 */
[----:B------:R-:W-:Y:S01]  /*48e0*/  FFMA.FTZ R41, R38, 1.4426950216293334961, R41 ;  /* 0x3fb8aa3b26297823 */ /* 0x000fe20000010029 */
[----:B------:R-:W-:Y:S01]  /*48f0*/  @P5 MOV R38, 0x7f800000 ;  /* 0x7f80000000265802 */ /* 0x000fe20000000f00 */
[----:B------:R-:W-:Y:S01]  /*4900*/  FFMA.FTZ R43, R43, 1.4426950216293334961, R44 ;  /* 0x3fb8aa3b2b2b7823 */ /* 0x000fe2000001002c */
[----:B------:R1:W-:Y:S01]  /*4910*/  STG.E.U16 [R30.64], R15 ;  /* 0x0000000f1e007986 */ /* 0x0003e2000c101506 */
[----:B------:R-:W-:-:S02]  /*4920*/  @P3 IMAD.MOV.U32 R39, RZ, RZ, 0x7f800000 ;  /* 0x7f800000ff273424 */ /* 0x000fc400078e00ff */
[----:B------:R-:W-:Y:S01]  /*4930*/  FADD R40, R40, R41 ;  /* 0x0000002928287221 */ /* 0x000fe20000000000 */
[----:B------:R1:W-:Y:S01]  /*4940*/  STG.E.U16 [R32.64], R16 ;  /* 0x0000001020007986 */ /* 0x0003e2000c101506 */
[----:B------:R-:W-:Y:S02]  /*4950*/  FADD R42, R42, R43 ;  /* 0x0000002b2a2a7221 */ /* 0x000fe40000000000 */
[----:B------:R-:W-:Y:S01]  /*4960*/  @P5 FFMA.FTZ R40, R77, R38, +INF ;  /* 0x7f8000004d285423 */ /* 0x000fe20000010026 */
[----:B------:R1:W-:Y:S01]  /*4970*/  STG.E.U16 [R34.64], R17 ;  /* 0x0000001122007986 */ /* 0x0003e2000c101506 */
[C---:B------:R-:W-:Y:S01]  /*4980*/  @P3 FFMA.FTZ R42, R52.reuse, R39, +INF ;  /* 0x7f800000342a3423 */ /* 0x040fe20000010027 */
[----:B------:R-:W-:Y:S01]  /*4990*/  FSETP.NEU.AND P5, PT, R52, RZ, PT ;  /* 0x000000ff3400720b */ /* 0x000fe20003fad000 */
[----:B------:R-:W-:Y:S01]  /*49a0*/  FFMA R140, R7, 0.69314718246459960938, R166 ;  /* 0x3f317218078c7823 */ /* 0x000fe200000000a6 */
[----:B------:R1:W-:Y:S04]  /*49b0*/  STG.E.U16 [R36.64], R18 ;  /* 0x0000001224007986 */ /* 0x0003e8000c101506 */
[----:B------:R-:W-:Y:S01]  /*49c0*/  BAR.SYNC.DEFER_BLOCKING 0x0 ;  /* 0x0000000000007b1d */ /* 0x000fe20000010000 */
[----:B------:R-:W-:-:S02]  /*49d0*/  FSETP.NEU.AND P3, PT, R79, RZ, PT ;  /* 0x000000ff4f00720b */ /* 0x000fc40003f6d000 */
[----:B------:R-:W-:Y:S02]  /*49e0*/  FSEL R40, R40, -INF , P4 ;  /* 0xff80000028287808 */ /* 0x000fe40002000000 */
[----:B------:R-:W-:Y:S02]  /*49f0*/  FSEL R5, R42, -INF , P5 ;  /* 0xff8000002a057808 */ /* 0x000fe40002800000 */
[----:B0-----:R-:W-:Y:S01]  /*4a00*/  FSEL R0, R45, -INF , P3 ;  /* 0xff8000002d007808 */ /* 0x001fe20001800000 */
[----:B------:R-:W-:Y:S02]  /*4a10*/  FFMA R141, R40, 0.69314718246459960938, R141 ;  /* 0x3f317218288d7823 */ /* 0x000fe4000000008d */
[----:B------:R-:W-:Y:S02]  /*4a20*/  FFMA R142, R5, 0.69314718246459960938, R168 ;  /* 0x3f317218058e7823 */ /* 0x000fe400000000a8 */
[----:B------:R-:W-:-:S05]  /*4a30*/  FFMA R143, R0, 0.69314718246459960938, R167 ;  /* 0x3f317218008f7823 */ /* 0x000fca00000000a7 */
[----:B------:R1:W-:Y:S04]  /*4a40*/  STS.128 [R13.X4], R140 ;  /* 0x0000008c0d007388 */ /* 0x0003e80000004c00 */
[----:B------:R-:W-:Y:S06]  /*4a50*/  BAR.SYNC.DEFER_BLOCKING 0x0 ;  /* 0x0000000000007b1d */ /* 0x000fec0000010000 */
[----:B------:R-:W-:Y:S05]  /*4a60*/  @P0 EXIT ;  /* 0x000000000000094d */ /* 0x000fea0003800000 */
[----:B-1----:R-:W0:Y:S01]  /*4a70*/  LDS R49, [R49] ;  /* 0x0000000031317984 */ /* 0x002e220000000800 */
[----:B------:R-:W-:Y:S01]  /*4a80*/  IMAD R2, R2, c[0x0][0x1cc], RZ ;  /* 0x0000730002027a24 */ /* 0x000fe200078e02ff */
[C---:B------:R-:W-:Y:S01]  /*4a90*/  SHF.L.U32 R5, R3.reuse, 0x2, RZ ;  /* 0x0000000203057819 */ /* 0x040fe200000006ff */
[----:B------:R-:W-:-:S04]  /*4aa0*/  IMAD.HI R4, R3, 0x4, RZ ;  /* 0x0000000403047827 */ /* 0x000fc800078e02ff */
[C---:B------:R-:W-:Y:S02]  /*4ab0*/  IMAD.SHL.U32 R0, R2.reuse, 0x4, RZ ;  /* 0x0000000402007824 */ /* 0x040fe400078e00ff */
[----:B------:R-:W-:-:S03]  /*4ac0*/  IMAD.HI R3, R2, 0x4, RZ ;  /* 0x0000000402037827 */ /* 0x000fc600078e02ff */
[----:B------:R-:W-:-:S04]  /*4ad0*/  IADD3 R2, P0, P1, R5, c[0x0][0x180], R0 ;  /* 0x0000600005027a10 */ /* 0x000fc8000791e000 */
[----:B------:R-:W-:-:S05]  /*4ae0*/  IADD3.X R3, R4, c[0x0][0x184], R3, P0, P1 ;  /* 0x0000610004037a10 */ /* 0x000fca00007e2403 */
[----:B0-----:R-:W-:Y:S01]  /*4af0*/  STG.E [R2.64], R49 ;  /* 0x0000003102007986 */ /* 0x001fe2000c101906 */
[----:B------:R-:W-:Y:S05]  /*4b00*/  EXIT ;  /* 0x000000000000794d */ /* 0x000fea0003800000 */
.L_x_10:
[----:B------:R-:W-:-:S00]  /*4b10*/  BRA `(.L_x_10) ;  /* 0xfffffff000007947 */ /* 0x000fc0000383ffff */
[----:B------:R-:W-:-:S00]  /*4b20*/  NOP ;  /* 0x0000000000007918 */ /* 0x000fc00000000000 */
        /* <DEDUP_REMOVED lines=13> */
.L_x_11:


//--------------------- .nv.global.init           --------------------------
	.section	.nv.global.init,"aw",@progbits
.nv.global.init:
	.type		_$_str,@object
	.size		_$_str,(.L_0 - _$_str)
_$_str:
        /*0000*/ 	.byte	0x5f, 0x5f, 0x43, 0x55, 0x44, 0x41, 0x5f, 0x46, 0x54, 0x5a, 0x00
.L_0:


//--------------------- .nv.shared.attn_fwd       --------------------------
	.section	.nv.shared.attn_fwd,"aw",@nobits
	.sectionflags	@""
	.align	16
